	.target	sm_90a

	.elftype	@"ET_EXEC"


//--------------------- .note.nv.tkinfo           --------------------------
	.section	.note.nv.tkinfo,"",@"SHT_NOTE"
	.sectionflags	@"SHF_NOTE_NV_TKINFO"
	.tkinfo
        /*0018*/ 	.word	0x00000002
        /*0030*/ 	.string	""
        /*0030*/ 	.string	"ptxas"
        /*0030*/ 	.string	"Cuda compilation tools, release 13.0, V13.0.88"
        /*0030*/ 	.string	"Build cuda_13.0.r13.0/compiler.36424714_0"
        /*0030*/ 	.string	"-v  -suppress-debug-info  -lineinfo  -arch sm_90a "



//--------------------- .note.nv.cuinfo           --------------------------
	.section	.note.nv.cuinfo,"",@"SHT_NOTE"
	.sectionflags	@"SHF_NOTE_NV_CUINFO"
        /*0018*/ 	.short	0x0002
        /*001a*/ 	.short	0x005a
        /*001c*/ 	.short	0x0082
	.zero		2


//--------------------- .nv.info                  --------------------------
	.section	.nv.info,"",@"SHT_CUDA_INFO"
	.align	4


	//----- nvinfo : EIATTR_REGCOUNT
	.align		4
        /*0000*/ 	.byte	0x04, 0x2f
        /*0002*/ 	.short	(.L_1 - .L_0)
	.align		4
.L_0:
        /*0004*/ 	.word	index@(matmul_kernel)
        /*0008*/ 	.word	0x000000ff


	//----- nvinfo : EIATTR_FRAME_SIZE
	.align		4
.L_1:
        /*000c*/ 	.byte	0x04, 0x11
        /*000e*/ 	.short	(.L_3 - .L_2)
	.align		4
.L_2:
        /*0010*/ 	.word	index@(matmul_kernel)
        /*0014*/ 	.word	0x00000000


	//----- nvinfo : EIATTR_MIN_STACK_SIZE
	.align		4
.L_3:
        /*0018*/ 	.byte	0x04, 0x12
        /*001a*/ 	.short	(.L_5 - .L_4)
	.align		4
.L_4:
        /*001c*/ 	.word	index@(matmul_kernel)
        /*0020*/ 	.word	0x00000000
.L_5:


//--------------------- .nv.compat                --------------------------
	.section	.nv.compat,"",@"SHT_CUDA_COMPAT_INFO"
	.align	4
        /*0000*/ 	.byte	0x02, 0x09, 0x01, 0x00, 0x02, 0x02, 0x04, 0x00, 0x02, 0x05, 0x05, 0x00, 0x03, 0x07, 0x01, 0x01
        /*0010*/ 	.byte	0x02, 0x03, 0x00, 0x00, 0x02, 0x06, 0x01, 0x00, 0x04, 0x0b, 0x08, 0x00, 0x00, 0x00, 0x00, 0x00
        /*0020*/ 	.byte	0x00, 0x00, 0x00, 0x00


//--------------------- .nv.info.matmul_kernel    --------------------------
	.section	.nv.info.matmul_kernel,"",@"SHT_CUDA_INFO"
	.sectionflags	@""
	.align	4


	//----- nvinfo : EIATTR_CUDA_API_VERSION
	.align		4
        /*0000*/ 	.byte	0x04, 0x37
        /*0002*/ 	.short	(.L_7 - .L_6)
.L_6:
        /*0004*/ 	.word	0x00000082


	//----- nvinfo : EIATTR_KPARAM_INFO
	.align		4
.L_7:
        /*0008*/ 	.byte	0x04, 0x17
        /*000a*/ 	.short	(.L_9 - .L_8)
.L_8:
        /*000c*/ 	.word	0x00000000
        /*0010*/ 	.short	0x000d
        /*0012*/ 	.short	0x0048
        /*0014*/ 	.byte	0x00, 0xf4, 0x21, 0x00


	//----- nvinfo : EIATTR_KPARAM_INFO
	.align		4
.L_9:
        /*0018*/ 	.byte	0x04, 0x17
        /*001a*/ 	.short	(.L_11 - .L_10)
.L_10:
        /*001c*/ 	.word	0x00000000
        /*0020*/ 	.short	0x000c
        /*0022*/ 	.short	0x0040
        /*0024*/ 	.byte	0x00, 0xf4, 0x21, 0x00


	//----- nvinfo : EIATTR_KPARAM_INFO
	.align		4
.L_11:
        /*0028*/ 	.byte	0x04, 0x17
        /*002a*/ 	.short	(.L_13 - .L_12)
.L_12:
        /*002c*/ 	.word	0x00000000
        /*0030*/ 	.short	0x000b
        /*0032*/ 	.short	0x0038
        /*0034*/ 	.byte	0x00, 0xf0, 0x11, 0x00


	//----- nvinfo : EIATTR_KPARAM_INFO
	.align		4
.L_13:
        /*0038*/ 	.byte	0x04, 0x17
        /*003a*/ 	.short	(.L_15 - .L_14)
.L_14:
        /*003c*/ 	.word	0x00000000
        /*0040*/ 	.short	0x000a
        /*0042*/ 	.short	0x0034
        /*0044*/ 	.byte	0x00, 0xf0, 0x11, 0x00


	//----- nvinfo : EIATTR_KPARAM_INFO
	.align		4
.L_15:
        /*0048*/ 	.byte	0x04, 0x17
        /*004a*/ 	.short	(.L_17 - .L_16)
.L_16:
        /*004c*/ 	.word	0x00000000
        /*0050*/ 	.short	0x0009
        /*0052*/ 	.short	0x0030
        /*0054*/ 	.byte	0x00, 0xf0, 0x11, 0x00


	//----- nvinfo : EIATTR_KPARAM_INFO
	.align		4
.L_17:
        /*0058*/ 	.byte	0x04, 0x17
        /*005a*/ 	.short	(.L_19 - .L_18)
.L_18:
        /*005c*/ 	.word	0x00000000
        /*0060*/ 	.short	0x0008
        /*0062*/ 	.short	0x002c
        /*0064*/ 	.byte	0x00, 0xf0, 0x11, 0x00


	//----- nvinfo : EIATTR_KPARAM_INFO
	.align		4
.L_19:
        /*0068*/ 	.byte	0x04, 0x17
        /*006a*/ 	.short	(.L_21 - .L_20)
.L_20:
        /*006c*/ 	.word	0x00000000
        /*0070*/ 	.short	0x0007
        /*0072*/ 	.short	0x0028
        /*0074*/ 	.byte	0x00, 0xf0, 0x11, 0x00


	//----- nvinfo : EIATTR_KPARAM_INFO
	.align		4
.L_21:
        /*0078*/ 	.byte	0x04, 0x17
        /*007a*/ 	.short	(.L_23 - .L_22)
.L_22:
        /*007c*/ 	.word	0x00000000
        /*0080*/ 	.short	0x0006
        /*0082*/ 	.short	0x0024
        /*0084*/ 	.byte	0x00, 0xf0, 0x11, 0x00


	//----- nvinfo : EIATTR_KPARAM_INFO
	.align		4
.L_23:
        /*0088*/ 	.byte	0x04, 0x17
        /*008a*/ 	.short	(.L_25 - .L_24)
.L_24:
        /*008c*/ 	.word	0x00000000
        /*0090*/ 	.short	0x0005
        /*0092*/ 	.short	0x0020
        /*0094*/ 	.byte	0x00, 0xf0, 0x11, 0x00


	//----- nvinfo : EIATTR_KPARAM_INFO
	.align		4
.L_25:
        /*0098*/ 	.byte	0x04, 0x17
        /*009a*/ 	.short	(.L_27 - .L_26)
.L_26:
        /*009c*/ 	.word	0x00000000
        /*00a0*/ 	.short	0x0004
        /*00a2*/ 	.short	0x001c
        /*00a4*/ 	.byte	0x00, 0xf0, 0x11, 0x00


	//----- nvinfo : EIATTR_KPARAM_INFO
	.align		4
.L_27:
        /*00a8*/ 	.byte	0x04, 0x17
        /*00aa*/ 	.short	(.L_29 - .L_28)
.L_28:
        /*00ac*/ 	.word	0x00000000
        /*00b0*/ 	.short	0x0003
        /*00b2*/ 	.short	0x0018
        /*00b4*/ 	.byte	0x00, 0xf0, 0x11, 0x00


	//----- nvinfo : EIATTR_KPARAM_INFO
	.align		4
.L_29:
        /*00b8*/ 	.byte	0x04, 0x17
        /*00ba*/ 	.short	(.L_31 - .L_30)
.L_30:
        /*00bc*/ 	.word	0x00000000
        /*00c0*/ 	.short	0x0002
        /*00c2*/ 	.short	0x0010
        /*00c4*/ 	.byte	0x00, 0xf4, 0x21, 0x00


	//----- nvinfo : EIATTR_KPARAM_INFO
	.align		4
.L_31:
        /*00c8*/ 	.byte	0x04, 0x17
        /*00ca*/ 	.short	(.L_33 - .L_32)
.L_32:
        /*00cc*/ 	.word	0x00000000
        /*00d0*/ 	.short	0x0001
        /*00d2*/ 	.short	0x0008
        /*00d4*/ 	.byte	0x00, 0xf4, 0x21, 0x00


	//----- nvinfo : EIATTR_KPARAM_INFO
	.align		4
.L_33:
        /*00d8*/ 	.byte	0x04, 0x17
        /*00da*/ 	.short	(.L_35 - .L_34)
.L_34:
        /*00dc*/ 	.word	0x00000000
        /*00e0*/ 	.short	0x0000
        /*00e2*/ 	.short	0x0000
        /*00e4*/ 	.byte	0x00, 0xf4, 0x21, 0x00


	//----- nvinfo : EIATTR_SPARSE_MMA_MASK
	.align		4
.L_35:
        /*00e8*/ 	.byte	0x03, 0x50
        /*00ea*/ 	.short	0x0000


	//----- nvinfo : EIATTR_MAXREG_COUNT
	.align		4
        /*00ec*/ 	.byte	0x03, 0x1b
        /*00ee*/ 	.short	0x00ff


	//----- nvinfo : EIATTR_NUM_BARRIERS
	.align		4
        /*00f0*/ 	.byte	0x02, 0x4c
        /*00f2*/ 	.byte	0x01
	.zero		1


	//----- nvinfo : EIATTR_MERCURY_ISA_VERSION
	.align		4
        /*00f4*/ 	.byte	0x03, 0x5f
        /*00f6*/ 	.short	0x0101


	//----- nvinfo : EIATTR_EXIT_INSTR_OFFSETS
	.align		4
        /*00f8*/ 	.byte	0x04, 0x1c
        /*00fa*/ 	.short	(.L_37 - .L_36)


	//   ....[0]....
.L_36:
        /*00fc*/ 	.word	0x00006ff0


	//   ....[1]....
        /*0100*/ 	.word	0x00007010


	//----- nvinfo : EIATTR_REQNTID
	.align		4
.L_37:
        /*0104*/ 	.byte	0x04, 0x10
        /*0106*/ 	.short	(.L_39 - .L_38)
.L_38:
        /*0108*/ 	.word	0x00000080
        /*010c*/ 	.word	0x00000001
        /*0110*/ 	.word	0x00000001


	//----- nvinfo : EIATTR_CBANK_PARAM_SIZE
	.align		4
.L_39:
        /*0114*/ 	.byte	0x03, 0x19
        /*0116*/ 	.short	0x0050


	//----- nvinfo : EIATTR_PARAM_CBANK
	.align		4
        /*0118*/ 	.byte	0x04, 0x0a
        /*011a*/ 	.short	(.L_41 - .L_40)
	.align		4
.L_40:
        /*011c*/ 	.word	index@(.nv.constant0.matmul_kernel)
        /*0120*/ 	.short	0x0210
        /*0122*/ 	.short	0x0050


	//----- nvinfo : EIATTR_SW_WAR
	.align		4
.L_41:
        /*0124*/ 	.byte	0x04, 0x36
        /*0126*/ 	.short	(.L_43 - .L_42)
.L_42:
        /*0128*/ 	.word	0x00000008
.L_43:


//--------------------- .nv.callgraph             --------------------------
	.section	.nv.callgraph,"",@"SHT_CUDA_CALLGRAPH"
	.align	4
	.sectionentsize	8
	.align		4
        /*0000*/ 	.word	0x00000000
	.align		4
        /*0004*/ 	.word	0xffffffff
	.align		4
        /*0008*/ 	.word	0x00000000
	.align		4
        /*000c*/ 	.word	0xfffffffe
	.align		4
        /*0010*/ 	.word	0x00000000
	.align		4
        /*0014*/ 	.word	0xfffffffd
	.align		4
        /*0018*/ 	.word	0x00000000
	.align		4
        /*001c*/ 	.word	0xfffffffc


//--------------------- .text.matmul_kernel       --------------------------
	.section	.text.matmul_kernel,"ax",@progbits
	.align	128
        .global         matmul_kernel
        .type           matmul_kernel,@function
        .size           matmul_kernel,(.L_x_3 - matmul_kernel)
        .other          matmul_kernel,@"STO_CUDA_ENTRY STV_DEFAULT"
matmul_kernel:
.text.matmul_kernel:
[----:B------:R-:W0:Y:S08]  /*0000*/  LDC R1, c[0x0][0x28] ;  /* 0x00000a00ff017b82 */ /* 0x000e300000000800 */
[----:B------:R-:W1:Y:S01]  /*0010*/  LDC.64 R88, c[0x0][0x228] ;  /* 0x00008a00ff587b82 */ /* 0x000e620000000a00 */
[----:B------:R-:W2:Y:S01]  /*0020*/  S2R R5, SR_CTAID.X ;  /* 0x0000000000057919 */ /* 0x000ea20000002500 */
[----:B------:R-:W-:Y:S01]  /*0030*/  UMOV UR4, 0x400 ;  /* 0x0000040000047882 */ /* 0x000fe20000000000 */
[----:B------:R-:W-:Y:S01]  /*0040*/  ULDC.64 UR10, c[0x0][0x208] ;  /* 0x00008200000a7ab9 */ /* 0x000fe20000000a00 */
[----:B------:R-:W-:-:S02]  /*0050*/  CS2R R24, SRZ ;  /* 0x0000000000187805 */ /* 0x000fc4000001ff00 */
[----:B------:R-:W-:Y:S02]  /*0060*/  CS2R R26, SRZ ;  /* 0x00000000001a7805 */ /* 0x000fe4000001ff00 */
[----:B------:R-:W-:Y:S02]  /*0070*/  CS2R R28, SRZ ;  /* 0x00000000001c7805 */ /* 0x000fe4000001ff00 */
[----:B------:R-:W-:Y:S01]  /*0080*/  CS2R R30, SRZ ;  /* 0x00000000001e7805 */ /* 0x000fe2000001ff00 */
[----:B------:R-:W3:Y:S01]  /*0090*/  LDC R91, c[0x0][0x230] ;  /* 0x00008c00ff5b7b82 */ /* 0x000ee20000000800 */
[----:B------:R-:W-:Y:S02]  /*00a0*/  CS2R R32, SRZ ;  /* 0x0000000000207805 */ /* 0x000fe4000001ff00 */
[----:B------:R-:W-:Y:S02]  /*00b0*/  CS2R R34, SRZ ;  /* 0x0000000000227805 */ /* 0x000fe4000001ff00 */
[----:B------:R-:W-:-:S02]  /*00c0*/  CS2R R36, SRZ ;  /* 0x0000000000247805 */ /* 0x000fc4000001ff00 */
[----:B------:R-:W-:Y:S02]  /*00d0*/  CS2R R38, SRZ ;  /* 0x0000000000267805 */ /* 0x000fe4000001ff00 */
[----:B------:R-:W-:Y:S02]  /*00e0*/  CS2R R40, SRZ ;  /* 0x0000000000287805 */ /* 0x000fe4000001ff00 */
[----:B------:R-:W-:Y:S02]  /*00f0*/  CS2R R42, SRZ ;  /* 0x00000000002a7805 */ /* 0x000fe4000001ff00 */
[----:B------:R-:W-:Y:S01]  /*0100*/  CS2R R44, SRZ ;  /* 0x00000000002c7805 */ /* 0x000fe2000001ff00 */
[----:B------:R-:W4:Y:S01]  /*0110*/  S2UR UR8, SR_CgaCtaId ;  /* 0x00000000000879c3 */ /* 0x000f220000008800 */
[----:B------:R-:W-:Y:S02]  /*0120*/  CS2R R46, SRZ ;  /* 0x00000000002e7805 */ /* 0x000fe4000001ff00 */
[----:B------:R-:W-:-:S02]  /*0130*/  CS2R R48, SRZ ;  /* 0x0000000000307805 */ /* 0x000fc4000001ff00 */
[----:B------:R-:W-:Y:S02]  /*0140*/  CS2R R50, SRZ ;  /* 0x0000000000327805 */ /* 0x000fe4000001ff00 */
[----:B------:R-:W-:Y:S02]  /*0150*/  CS2R R52, SRZ ;  /* 0x0000000000347805 */ /* 0x000fe4000001ff00 */
[----:B------:R-:W-:Y:S02]  /*0160*/  CS2R R54, SRZ ;  /* 0x0000000000367805 */ /* 0x000fe4000001ff00 */
[----:B------:R-:W-:Y:S02]  /*0170*/  CS2R R56, SRZ ;  /* 0x0000000000387805 */ /* 0x000fe4000001ff00 */
[----:B------:R-:W-:Y:S01]  /*0180*/  CS2R R58, SRZ ;  /* 0x00000000003a7805 */ /* 0x000fe2000001ff00 */
[----:B-1----:R-:W-:Y:S01]  /*0190*/  VIADD R0, R89, 0x7f ;  /* 0x0000007f59007836 */ /* 0x002fe20000000000 */
[----:B------:R-:W-:-:S02]  /*01a0*/  CS2R R60, SRZ ;  /* 0x00000000003c7805 */ /* 0x000fc4000001ff00 */
[----:B------:R-:W-:Y:S02]  /*01b0*/  CS2R R62, SRZ ;  /* 0x00000000003e7805 */ /* 0x000fe4000001ff00 */
[----:B------:R-:W-:Y:S02]  /*01c0*/  CS2R R64, SRZ ;  /* 0x0000000000407805 */ /* 0x000fe4000001ff00 */
[----:B------:R-:W-:Y:S02]  /*01d0*/  CS2R R66, SRZ ;  /* 0x0000000000427805 */ /* 0x000fe4000001ff00 */
[----:B------:R-:W-:Y:S02]  /*01e0*/  SHF.R.S32.HI R3, RZ, 0x1f, R0 ;  /* 0x0000001fff037819 */ /* 0x000fe40000011400 */
[----:B------:R-:W-:Y:S02]  /*01f0*/  CS2R R68, SRZ ;  /* 0x0000000000447805 */ /* 0x000fe4000001ff00 */
[----:B------:R-:W-:Y:S01]  /*0200*/  CS2R R70, SRZ ;  /* 0x0000000000467805 */ /* 0x000fe2000001ff00 */
[----:B---3--:R-:W-:Y:S01]  /*0210*/  VIADD R91, R91, 0x1f ;  /* 0x0000001f5b5b7836 */ /* 0x008fe20000000000 */
[----:B------:R-:W-:-:S02]  /*0220*/  LEA.HI R3, R3, R0, RZ, 0x7 ;  /* 0x0000000003037211 */ /* 0x000fc400078f38ff */
[----:B------:R-:W-:Y:S02]  /*0230*/  CS2R R72, SRZ ;  /* 0x0000000000487805 */ /* 0x000fe4000001ff00 */
[----:B--2---:R-:W-:Y:S02]  /*0240*/  IABS R8, R5 ;  /* 0x0000000500087213 */ /* 0x004fe40000000000 */
[----:B------:R-:W-:Y:S02]  /*0250*/  CS2R R74, SRZ ;  /* 0x00000000004a7805 */ /* 0x000fe4000001ff00 */
[----:B------:R-:W-:Y:S02]  /*0260*/  SHF.R.S32.HI R3, RZ, 0x7, R3 ;  /* 0x00000007ff037819 */ /* 0x000fe40000011403 */
[----:B------:R-:W-:Y:S02]  /*0270*/  CS2R R76, SRZ ;  /* 0x00000000004c7805 */ /* 0x000fe4000001ff00 */
[----:B------:R-:W-:Y:S01]  /*0280*/  CS2R R78, SRZ ;  /* 0x00000000004e7805 */ /* 0x000fe2000001ff00 */
[----:B----4-:R-:W-:Y:S01]  /*0290*/  ULEA UR8, UR8, UR4, 0x18 ;  /* 0x0000000408087291 */ /* 0x010fe2000f8ec03f */
[----:B------:R-:W-:Y:S01]  /*02a0*/  CS2R R80, SRZ ;  /* 0x0000000000507805 */ /* 0x000fe2000001ff00 */
[----:B------:R-:W-:Y:S01]  /*02b0*/  IMAD.SHL.U32 R4, R3, 0x8, RZ ;  /* 0x0000000803047824 */ /* 0x000fe200078e00ff */
[----:B------:R-:W-:-:S02]  /*02c0*/  CS2R R82, SRZ ;  /* 0x0000000000527805 */ /* 0x000fc4000001ff00 */
[----:B------:R-:W-:Y:S02]  /*02d0*/  CS2R R84, SRZ ;  /* 0x0000000000547805 */ /* 0x000fe4000001ff00 */
[----:B------:R-:W-:Y:S02]  /*02e0*/  CS2R R86, SRZ ;  /* 0x0000000000567805 */ /* 0x000fe4000001ff00 */
[-C--:B------:R-:W-:Y:S02]  /*02f0*/  IABS R7, R4.reuse ;  /* 0x0000000400077213 */ /* 0x080fe40000000000 */
[----:B------:R-:W-:Y:S02]  /*0300*/  IABS R10, R4 ;  /* 0x00000004000a7213 */ /* 0x000fe40000000000 */
[----:B------:R-:W1:Y:S08]  /*0310*/  I2F.RP R0, R7 ;  /* 0x0000000700007306 */ /* 0x000e700000209400 */
[----:B-1----:R-:W1:Y:S02]  /*0320*/  MUFU.RCP R0, R0 ;  /* 0x0000000000007308 */ /* 0x002e640000001000 */
[----:B-1----:R-:W-:-:S02]  /*0330*/  VIADD R2, R0, 0xffffffe ;  /* 0x0ffffffe00027836 */ /* 0x002fc40000000000 */
[----:B------:R-:W-:-:S04]  /*0340*/  IMAD.MOV R0, RZ, RZ, -R10 ;  /* 0x000000ffff007224 */ /* 0x000fc800078e0a0a */
[----:B------:R1:W2:Y:S02]  /*0350*/  F2I.FTZ.U32.TRUNC.NTZ R3, R2 ;  /* 0x0000000200037305 */ /* 0x0002a4000021f000 */
[----:B-1----:R-:W-:Y:S02]  /*0360*/  IMAD.MOV.U32 R2, RZ, RZ, RZ ;  /* 0x000000ffff027224 */ /* 0x002fe400078e00ff */
[----:B--2---:R-:W-:-:S04]  /*0370*/  IMAD.MOV R6, RZ, RZ, -R3 ;  /* 0x000000ffff067224 */ /* 0x004fc800078e0a03 */
[----:B------:R-:W-:Y:S02]  /*0380*/  IMAD R9, R6, R7, RZ ;  /* 0x0000000706097224 */ /* 0x000fe400078e02ff */
[----:B------:R-:W-:Y:S02]  /*0390*/  IMAD.MOV.U32 R6, RZ, RZ, R8 ;  /* 0x000000ffff067224 */ /* 0x000fe400078e0008 */
[----:B------:R-:W-:-:S06]  /*03a0*/  IMAD.HI.U32 R3, R3, R9, R2 ;  /* 0x0000000903037227 */ /* 0x000fcc00078e0002 */
[----:B------:R-:W-:-:S04]  /*03b0*/  IMAD.HI.U32 R3, R3, R6, RZ ;  /* 0x0000000603037227 */ /* 0x000fc800078e00ff */
[----:B------:R-:W-:-:S05]  /*03c0*/  IMAD R0, R3, R0, R6 ;  /* 0x0000000003007224 */ /* 0x000fca00078e0206 */
[----:B------:R-:W-:-:S13]  /*03d0*/  ISETP.GT.U32.AND P1, PT, R7, R0, PT ;  /* 0x000000000700720c */ /* 0x000fda0003f24070 */
[----:B------:R-:W-:Y:S02]  /*03e0*/  @!P1 IMAD.IADD R0, R0, 0x1, -R7 ;  /* 0x0000000100009824 */ /* 0x000fe400078e0a07 */
[----:B------:R-:W-:Y:S01]  /*03f0*/  @!P1 VIADD R3, R3, 0x1 ;  /* 0x0000000103039836 */ /* 0x000fe20000000000 */
[----:B------:R-:W-:Y:S02]  /*0400*/  ISETP.NE.AND P1, PT, R4, RZ, PT ;  /* 0x000000ff0400720c */ /* 0x000fe40003f25270 */
[----:B------:R-:W-:Y:S02]  /*0410*/  ISETP.GE.U32.AND P0, PT, R0, R7, PT ;  /* 0x000000070000720c */ /* 0x000fe40003f06070 */
[----:B------:R-:W-:-:S04]  /*0420*/  LOP3.LUT R0, R5, R4, RZ, 0x3c, !PT ;  /* 0x0000000405007212 */ /* 0x000fc800078e3cff */
[----:B------:R-:W-:Y:S01]  /*0430*/  ISETP.GE.AND P2, PT, R0, RZ, PT ;  /* 0x000000ff0000720c */ /* 0x000fe20003f46270 */
[----:B------:R-:W-:-:S06]  /*0440*/  VIADD R0, R88, 0x3f ;  /* 0x0000003f58007836 */ /* 0x000fcc0000000000 */
[----:B------:R-:W-:-:S04]  /*0450*/  @P0 VIADD R3, R3, 0x1 ;  /* 0x0000000103030836 */ /* 0x000fc80000000000 */
[----:B------:R-:W-:Y:S01]  /*0460*/  IMAD.MOV.U32 R2, RZ, RZ, R3 ;  /* 0x000000ffff027224 */ /* 0x000fe200078e0003 */
[----:B------:R-:W-:-:S03]  /*0470*/  SHF.R.S32.HI R3, RZ, 0x1f, R0 ;  /* 0x0000001fff037819 */ /* 0x000fc60000011400 */
[----:B------:R-:W-:Y:S01]  /*0480*/  @!P2 IMAD.MOV R2, RZ, RZ, -R2 ;  /* 0x000000ffff02a224 */ /* 0x000fe200078e0a02 */
[----:B------:R-:W-:Y:S02]  /*0490*/  @!P1 LOP3.LUT R2, RZ, R4, RZ, 0x33, !PT ;  /* 0x00000004ff029212 */ /* 0x000fe400078e33ff */
[----:B------:R-:W-:-:S03]  /*04a0*/  LEA.HI R3, R3, R0, RZ, 0x6 ;  /* 0x0000000003037211 */ /* 0x000fc600078f30ff */
[----:B------:R-:W-:Y:S02]  /*04b0*/  IMAD.SHL.U32 R6, R2, 0x8, RZ ;  /* 0x0000000802067824 */ /* 0x000fe400078e00ff */
[----:B------:R-:W-:-:S03]  /*04c0*/  IMAD.MOV R2, RZ, RZ, -R2 ;  /* 0x000000ffff027224 */ /* 0x000fc600078e0a02 */
[----:B------:R-:W-:Y:S01]  /*04d0*/  LEA.HI.SX32 R3, R3, -R6, 0x1a ;  /* 0x8000000603037211 */ /* 0x000fe200078fd2ff */
[----:B------:R-:W-:-:S03]  /*04e0*/  IMAD R4, R4, R2, R5 ;  /* 0x0000000204047224 */ /* 0x000fc600078e0205 */
[----:B------:R-:W-:Y:S02]  /*04f0*/  VIMNMX R11, R3, 0x8, PT ;  /* 0x00000008030b7848 */ /* 0x000fe40003fe0100 */
[----:B------:R-:W-:Y:S02]  /*0500*/  IABS R9, R4 ;  /* 0x0000000400097213 */ /* 0x000fe40000000000 */
[----:B------:R-:W-:-:S04]  /*0510*/  IABS R7, R11 ;  /* 0x0000000b00077213 */ /* 0x000fc80000000000 */
[----:B------:R-:W1:Y:S08]  /*0520*/  I2F.RP R0, R7 ;  /* 0x0000000700007306 */ /* 0x000e700000209400 */
[----:B-1----:R-:W1:Y:S02]  /*0530*/  MUFU.RCP R0, R0 ;  /* 0x0000000000007308 */ /* 0x002e640000001000 */
[----:B-1----:R-:W-:-:S06]  /*0540*/  VIADD R3, R0, 0xffffffe ;  /* 0x0ffffffe00037836 */ /* 0x002fcc0000000000 */
[----:B------:R-:W1:Y:S02]  /*0550*/  F2I.FTZ.U32.TRUNC.NTZ R3, R3 ;  /* 0x0000000300037305 */ /* 0x000e64000021f000 */
[----:B-1----:R-:W-:-:S04]  /*0560*/  IMAD.MOV R8, RZ, RZ, -R3 ;  /* 0x000000ffff087224 */ /* 0x002fc800078e0a03 */
[----:B------:R-:W-:Y:S01]  /*0570*/  IMAD.MOV.U32 R2, RZ, RZ, R8 ;  /* 0x000000ffff027224 */ /* 0x000fe200078e0008 */
[----:B------:R-:W-:-:S03]  /*0580*/  IABS R8, R11 ;  /* 0x0000000b00087213 */ /* 0x000fc60000000000 */
[----:B------:R-:W-:Y:S02]  /*0590*/  IMAD R5, R2, R7, RZ ;  /* 0x0000000702057224 */ /* 0x000fe400078e02ff */
[----:B------:R-:W-:Y:S02]  /*05a0*/  IMAD.MOV.U32 R2, RZ, RZ, RZ ;  /* 0x000000ffff027224 */ /* 0x000fe400078e00ff */
[----:B------:R-:W-:Y:S02]  /*05b0*/  IMAD.MOV R0, RZ, RZ, -R8 ;  /* 0x000000ffff007224 */ /* 0x000fe400078e0a08 */
[----:B------:R-:W-:Y:S01]  /*05c0*/  IMAD.HI.U32 R2, R3, R5, R2 ;  /* 0x0000000503027227 */ /* 0x000fe200078e0002 */
[----:B------:R-:W-:-:S04]  /*05d0*/  LOP3.LUT R3, R4, R11, RZ, 0x3c, !PT ;  /* 0x0000000b04037212 */ /* 0x000fc800078e3cff */
[----:B------:R-:W-:Y:S01]  /*05e0*/  ISETP.GE.AND P2, PT, R3, RZ, PT ;  /* 0x000000ff0300720c */ /* 0x000fe20003f46270 */
[----:B------:R-:W-:-:S04]  /*05f0*/  IMAD.HI.U32 R2, R2, R9, RZ ;  /* 0x0000000902027227 */ /* 0x000fc800078e00ff */
[----:B------:R-:W-:-:S05]  /*0600*/  IMAD R0, R2, R0, R9 ;  /* 0x0000000002007224 */ /* 0x000fca00078e0209 */
[----:B------:R-:W-:-:S13]  /*0610*/  ISETP.GT.U32.AND P1, PT, R7, R0, PT ;  /* 0x000000000700720c */ /* 0x000fda0003f24070 */
[----:B------:R-:W-:Y:S02]  /*0620*/  @!P1 IMAD.IADD R0, R0, 0x1, -R7 ;  /* 0x0000000100009824 */ /* 0x000fe400078e0a07 */
[----:B------:R-:W-:Y:S01]  /*0630*/  @!P1 VIADD R2, R2, 0x1 ;  /* 0x0000000102029836 */ /* 0x000fe20000000000 */
[----:B------:R-:W-:Y:S02]  /*0640*/  ISETP.NE.AND P1, PT, R11, RZ, PT ;  /* 0x000000ff0b00720c */ /* 0x000fe40003f25270 */
[----:B------:R-:W-:Y:S02]  /*0650*/  ISETP.GE.U32.AND P0, PT, R0, R7, PT ;  /* 0x000000070000720c */ /* 0x000fe40003f06070 */
[----:B------:R-:W1:Y:S11]  /*0660*/  S2R R0, SR_TID.X ;  /* 0x0000000000007919 */ /* 0x000e760000002100 */
[----:B------:R-:W-:Y:S01]  /*0670*/  @P0 VIADD R2, R2, 0x1 ;  /* 0x0000000102020836 */ /* 0x000fe20000000000 */
[----:B------:R-:W-:-:S03]  /*0680*/  ISETP.GE.AND P0, PT, R91, 0x20, PT ;  /* 0x000000205b00780c */ /* 0x000fc60003f06270 */
[----:B------:R-:W-:-:S04]  /*0690*/  IMAD.MOV.U32 R93, RZ, RZ, R2 ;  /* 0x000000ffff5d7224 */ /* 0x000fc800078e0002 */
[----:B------:R-:W-:Y:S01]  /*06a0*/  @!P2 IMAD.MOV R93, RZ, RZ, -R93 ;  /* 0x000000ffff5da224 */ /* 0x000fe200078e0a5d */
[----:B------:R-:W-:-:S05]  /*06b0*/  @!P1 LOP3.LUT R93, RZ, R11, RZ, 0x33, !PT ;  /* 0x0000000bff5d9212 */ /* 0x000fca00078e33ff */
[----:B------:R-:W-:Y:S02]  /*06c0*/  IMAD.MOV R2, RZ, RZ, -R93 ;  /* 0x000000ffff027224 */ /* 0x000fe400078e0a5d */
[----:B------:R-:W-:Y:S02]  /*06d0*/  IMAD.SHL.U32 R93, R93, 0x80, RZ ;  /* 0x000000805d5d7824 */ /* 0x000fe400078e00ff */
[----:B------:R-:W-:Y:S01]  /*06e0*/  IMAD R2, R11, R2, R4 ;  /* 0x000000020b027224 */ /* 0x000fe200078e0204 */
[----:B-1----:R-:W-:-:S03]  /*06f0*/  LOP3.LUT R3, R0, 0x3f, RZ, 0xc0, !PT ;  /* 0x0000003f00037812 */ /* 0x002fc600078ec0ff */
[----:B------:R-:W-:Y:S01]  /*0700*/  IMAD.IADD R2, R6, 0x1, R2 ;  /* 0x0000000106027824 */ /* 0x000fe200078e0202 */
[----:B------:R-:W-:Y:S02]  /*0710*/  SHF.R.U32.HI R176, RZ, 0x6, R0 ;  /* 0x00000006ffb07819 */ /* 0x000fe40000011600 */
[----:B------:R-:W-:Y:S01]  /*0720*/  LOP3.LUT R95, R0, 0x7f, RZ, 0xc0, !PT ;  /* 0x0000007f005f7812 */ /* 0x000fe200078ec0ff */
[----:B------:R-:W-:Y:S01]  /*0730*/  IMAD R2, R2, 0x40, R3 ;  /* 0x0000004002027824 */ /* 0x000fe200078e0203 */
[C---:B------:R-:W-:Y:S01]  /*0740*/  LEA.HI R172, R0.reuse, 0xe, RZ, 0x1a ;  /* 0x0000000e00ac7811 */ /* 0x040fe200078fd0ff */
[----:B------:R-:W1:Y:S01]  /*0750*/  S2R R3, SR_TID.X ;  /* 0x0000000000037919 */ /* 0x000e620000002100 */
[C---:B------:R-:W-:Y:S02]  /*0760*/  LEA.HI R174, R0.reuse, 0x1e, RZ, 0x1a ;  /* 0x0000001e00ae7811 */ /* 0x040fe400078fd0ff */
[----:B------:R-:W-:Y:S02]  /*0770*/  LEA.HI R97, R0, R93, RZ, 0x1a ;  /* 0x0000005d00617211 */ /* 0x000fe400078fd0ff */
[----:B------:R-:W-:Y:S01]  /*0780*/  SGXT.U32 R176, R176, 0x1 ;  /* 0x00000001b0b0781a */ /* 0x000fe20000000000 */
[----:B0-----:R-:W-:Y:S06]  /*0790*/  @!P0 BRA `(.L_x_0) ;  /* 0x0000003c00cc8947 */ /* 0x001fec0003800000 */
[----:B------:R-:W-:Y:S01]  /*07a0*/  IABS R11, R88 ;  /* 0x00000058000b7213 */ /* 0x000fe20000000000 */
[----:B------:R-:W-:Y:S01]  /*07b0*/  ULDC UR4, c[0x0][0x240] ;  /* 0x0000900000047ab9 */ /* 0x000fe20000000800 */
[----:B------:R-:W-:Y:S01]  /*07c0*/  IABS R4, R89 ;  /* 0x0000005900047213 */ /* 0x000fe20000000000 */
[----:B------:R-:W-:Y:S01]  /*07d0*/  ULDC.64 UR14, c[0x0][0x218] ;  /* 0x00008600000e7ab9 */ /* 0x000fe20000000a00 */
[----:B------:R-:W0:Y:S01]  /*07e0*/  I2F.RP R10, R11 ;  /* 0x0000000b000a7306 */ /* 0x000e220000209400 */
[----:B------:R-:W-:Y:S01]  /*07f0*/  IABS R12, R2 ;  /* 0x00000002000c7213 */ /* 0x000fe20000000000 */
[----:B------:R-:W-:Y:S01]  /*0800*/  ULDC UR6, c[0x0][0x234] ;  /* 0x00008d0000067ab9 */ /* 0x000fe20000000800 */
[----:B------:R-:W-:Y:S01]  /*0810*/  ISETP.GE.AND P3, PT, R2, RZ, PT ;  /* 0x000000ff0200720c */ /* 0x000fe20003f66270 */
[----:B------:R-:W-:Y:S01]  /*0820*/  ULDC UR5, c[0x0][0x23c] ;  /* 0x00008f0000057ab9 */ /* 0x000fe20000000800 */
[----:B------:R-:W-:Y:S01]  /*0830*/  ULDC.64 UR12, c[0x0][0x210] ;  /* 0x00008400000c7ab9 */ /* 0x000fe20000000a00 */
[----:B------:R-:W-:-:S02]  /*0840*/  LOP3.LUT R90, R95, 0x10, RZ, 0x3c, !PT ;  /* 0x000000105f5a7812 */ /* 0x000fc400078e3cff */
[----:B------:R-:W-:Y:S01]  /*0850*/  CS2R R70, SRZ ;  /* 0x0000000000467805 */ /* 0x000fe2000001ff00 */
[----:B------:R-:W2:Y:S01]  /*0860*/  I2F.RP R5, R4 ;  /* 0x0000000400057306 */ /* 0x000ea20000209400 */
[----:B------:R-:W-:Y:S02]  /*0870*/  CS2R R72, SRZ ;  /* 0x0000000000487805 */ /* 0x000fe4000001ff00 */
[----:B------:R-:W-:Y:S02]  /*0880*/  CS2R R74, SRZ ;  /* 0x00000000004a7805 */ /* 0x000fe4000001ff00 */
[----:B------:R-:W-:Y:S02]  /*0890*/  CS2R R76, SRZ ;  /* 0x00000000004c7805 */ /* 0x000fe4000001ff00 */
[----:B------:R-:W-:Y:S02]  /*08a0*/  CS2R R78, SRZ ;  /* 0x00000000004e7805 */ /* 0x000fe4000001ff00 */
[----:B------:R-:W-:-:S02]  /*08b0*/  CS2R R80, SRZ ;  /* 0x0000000000507805 */ /* 0x000fc4000001ff00 */
[----:B------:R-:W-:Y:S02]  /*08c0*/  CS2R R82, SRZ ;  /* 0x0000000000527805 */ /* 0x000fe4000001ff00 */
[----:B------:R-:W-:Y:S01]  /*08d0*/  CS2R R84, SRZ ;  /* 0x0000000000547805 */ /* 0x000fe2000001ff00 */
[----:B0-----:R-:W0:Y:S01]  /*08e0*/  MUFU.RCP R10, R10 ;  /* 0x0000000a000a7308 */ /* 0x001e220000001000 */
[----:B------:R-:W-:Y:S01]  /*08f0*/  CS2R R86, SRZ ;  /* 0x0000000000567805 */ /* 0x000fe2000001ff00 */
[----:B------:R-:W-:-:S06]  /*0900*/  ULDC UR9, c[0x0][0x230] ;  /* 0x00008c0000097ab9 */ /* 0x000fcc0000000800 */
[----:B--2---:R-:W2:Y:S01]  /*0910*/  MUFU.RCP R5, R5 ;  /* 0x0000000500057308 */ /* 0x004ea20000001000 */
[----:B0-----:R-:W-:Y:S01]  /*0920*/  VIADD R9, R10, 0xffffffe ;  /* 0x0ffffffe0a097836 */ /* 0x001fe20000000000 */
[----:B------:R-:W-:-:S06]  /*0930*/  SHF.R.U32.HI R10, RZ, 0x5, R0 ;  /* 0x00000005ff0a7819 */ /* 0x000fcc0000011600 */
[----:B------:R-:W0:Y:S01]  /*0940*/  F2I.FTZ.U32.TRUNC.NTZ R9, R9 ;  /* 0x0000000900097305 */ /* 0x000e22000021f000 */
[----:B--2---:R-:W-:-:S07]  /*0950*/  VIADD R6, R5, 0xffffffe ;  /* 0x0ffffffe05067836 */ /* 0x004fce0000000000 */
[----:B------:R-:W2:Y:S01]  /*0960*/  F2I.FTZ.U32.TRUNC.NTZ R7, R6 ;  /* 0x0000000600077305 */ /* 0x000ea2000021f000 */
[----:B0-----:R-:W-:-:S04]  /*0970*/  IMAD.MOV R8, RZ, RZ, -R9 ;  /* 0x000000ffff087224 */ /* 0x001fc800078e0a09 */
[----:B------:R-:W-:Y:S02]  /*0980*/  IMAD R13, R8, R11, RZ ;  /* 0x0000000b080d7224 */ /* 0x000fe400078e02ff */
[----:B------:R-:W-:-:S04]  /*0990*/  IMAD.MOV.U32 R8, RZ, RZ, RZ ;  /* 0x000000ffff087224 */ /* 0x000fc800078e00ff */
[----:B------:R-:W-:Y:S01]  /*09a0*/  IMAD.HI.U32 R5, R9, R13, R8 ;  /* 0x0000000d09057227 */ /* 0x000fe200078e0008 */
[----:B------:R-:W-:-:S03]  /*09b0*/  SGXT.U32 R8, R10, 0x2 ;  /* 0x000000020a08781a */ /* 0x000fc60000000000 */
[----:B------:R-:W-:Y:S01]  /*09c0*/  IMAD.MOV.U32 R10, RZ, RZ, R12 ;  /* 0x000000ffff0a7224 */ /* 0x000fe200078e000c */
[----:B------:R-:W-:Y:S01]  /*09d0*/  LOP3.LUT R22, R93, R8, RZ, 0xfc, !PT ;  /* 0x000000085d167212 */ /* 0x000fe200078efcff */
[----:B--2---:R-:W-:Y:S02]  /*09e0*/  IMAD.MOV R9, RZ, RZ, -R7 ;  /* 0x000000ffff097224 */ /* 0x004fe400078e0a07 */
[----:B------:R-:W-:Y:S01]  /*09f0*/  IMAD.HI.U32 R5, R5, R10, RZ ;  /* 0x0000000a05057227 */ /* 0x000fe200078e00ff */
[C---:B------:R-:W-:Y:S02]  /*0a00*/  LOP3.LUT R12, R22.reuse, 0x78, RZ, 0xfc, !PT ;  /* 0x00000078160c7812 */ /* 0x040fe400078efcff */
[C---:B------:R-:W-:Y:S01]  /*0a10*/  LOP3.LUT R13, R22.reuse, 0x74, RZ, 0xfc, !PT ;  /* 0x00000074160d7812 */ /* 0x040fe200078efcff */
[----:B------:R-:W-:Y:S01]  /*0a20*/  IMAD.MOV R6, RZ, RZ, -R5 ;  /* 0x000000ffff067224 */ /* 0x000fe200078e0a05 */
[----:B------:R-:W-:Y:S01]  /*0a30*/  IABS R8, R12 ;  /* 0x0000000c00087213 */ /* 0x000fe20000000000 */
[----:B------:R-:W-:Y:S01]  /*0a40*/  IMAD R5, R9, R4, RZ ;  /* 0x0000000409057224 */ /* 0x000fe200078e02ff */
[----:B------:R-:W-:Y:S01]  /*0a50*/  LOP3.LUT R14, R22, 0x70, RZ, 0xfc, !PT ;  /* 0x00000070160e7812 */ /* 0x000fe200078efcff */
[----:B------:R-:W-:Y:S01]  /*0a60*/  IMAD R10, R11, R6, R10 ;  /* 0x000000060b0a7224 */ /* 0x000fe200078e020a */
[----:B------:R-:W-:Y:S01]  /*0a70*/  IABS R9, R13 ;  /* 0x0000000d00097213 */ /* 0x000fe20000000000 */
[----:B------:R-:W-:Y:S01]  /*0a80*/  IMAD.MOV.U32 R6, RZ, RZ, RZ ;  /* 0x000000ffff067224 */ /* 0x000fe200078e00ff */
[----:B------:R-:W-:-:S02]  /*0a90*/  IABS R15, R14 ;  /* 0x0000000e000f7213 */ /* 0x000fc40000000000 */
[----:B------:R-:W-:Y:S01]  /*0aa0*/  ISETP.GT.U32.AND P0, PT, R11, R10, PT ;  /* 0x0000000a0b00720c */ /* 0x000fe20003f04070 */
[----:B------:R-:W-:Y:S01]  /*0ab0*/  IMAD.HI.U32 R7, R7, R5, R6 ;  /* 0x0000000507077227 */ /* 0x000fe200078e0006 */
[----:B------:R-:W-:Y:S02]  /*0ac0*/  SHF.R.S32.HI R6, RZ, 0x1f, R91 ;  /* 0x0000001fff067819 */ /* 0x000fe4000001145b */
[----:B------:R-:W-:Y:S02]  /*0ad0*/  LOP3.LUT R16, R22, 0x6c, RZ, 0xfc, !PT ;  /* 0x0000006c16107812 */ /* 0x000fe400078efcff */
[----:B------:R-:W-:Y:S01]  /*0ae0*/  LEA.HI R91, R6, R91, RZ, 0x5 ;  /* 0x0000005b065b7211 */ /* 0x000fe200078f28ff */
[C---:B------:R-:W-:Y:S01]  /*0af0*/  IMAD.HI.U32 R5, R7.reuse, R8, RZ ;  /* 0x0000000807057227 */ /* 0x040fe200078e00ff */
[----:B------:R-:W-:Y:S02]  /*0b00*/  IABS R17, R16 ;  /* 0x0000001000117213 */ /* 0x000fe40000000000 */
[----:B------:R-:W-:Y:S01]  /*0b10*/  ISETP.GE.AND P2, PT, R12, RZ, PT ;  /* 0x000000ff0c00720c */ /* 0x000fe20003f46270 */
[----:B------:R-:W-:Y:S01]  /*0b20*/  IMAD.MOV R5, RZ, RZ, -R5 ;  /* 0x000000ffff057224 */ /* 0x000fe200078e0a05 */
[C---:B------:R-:W-:Y:S01]  /*0b30*/  LOP3.LUT R12, R22.reuse, 0x68, RZ, 0xfc, !PT ;  /* 0x00000068160c7812 */ /* 0x040fe200078efcff */
[----:B------:R-:W-:Y:S01]  /*0b40*/  IMAD.HI.U32 R6, R7, R9, RZ ;  /* 0x0000000907067227 */ /* 0x000fe200078e00ff */
[----:B------:R-:W-:-:S02]  /*0b50*/  LOP3.LUT R18, R22, 0x48, RZ, 0xfc, !PT ;  /* 0x0000004816127812 */ /* 0x000fc400078efcff */
[----:B------:R-:W-:Y:S01]  /*0b60*/  LOP3.LUT R20, R22, 0x44, RZ, 0xfc, !PT ;  /* 0x0000004416147812 */ /* 0x000fe200078efcff */
[----:B------:R-:W-:Y:S01]  /*0b70*/  IMAD R5, R4, R5, R8 ;  /* 0x0000000504057224 */ /* 0x000fe200078e0208 */
[----:B------:R-:W-:Y:S01]  /*0b80*/  LOP3.LUT R24, R22, 0x40, RZ, 0xfc, !PT ;  /* 0x0000004016187812 */ /* 0x000fe200078efcff */
[----:B------:R-:W-:Y:S01]  /*0b90*/  @!P0 IMAD.IADD R10, R10, 0x1, -R11 ;  /* 0x000000010a0a8824 */ /* 0x000fe200078e0a0b */
[----:B------:R-:W-:Y:S01]  /*0ba0*/  ISETP.GE.AND P0, PT, R13, RZ, PT ;  /* 0x000000ff0d00720c */ /* 0x000fe20003f06270 */
[----:B------:R-:W-:Y:S01]  /*0bb0*/  IMAD.HI.U32 R8, R7, R15, RZ ;  /* 0x0000000f07087227 */ /* 0x000fe200078e00ff */
[C---:B------:R-:W-:Y:S02]  /*0bc0*/  ISETP.GT.U32.AND P1, PT, R4.reuse, R5, PT ;  /* 0x000000050400720c */ /* 0x040fe40003f24070 */
[----:B------:R-:W-:Y:S01]  /*0bd0*/  ISETP.GT.U32.AND P4, PT, R11, R10, PT ;  /* 0x0000000a0b00720c */ /* 0x000fe20003f84070 */
[----:B------:R-:W-:Y:S01]  /*0be0*/  IMAD.MOV R6, RZ, RZ, -R6 ;  /* 0x000000ffff067224 */ /* 0x000fe200078e0a06 */
[----:B------:R-:W-:Y:S01]  /*0bf0*/  IABS R37, R20 ;  /* 0x0000001400257213 */ /* 0x000fe20000000000 */
[----:B------:R-:W-:Y:S01]  /*0c00*/  IMAD.MOV R8, RZ, RZ, -R8 ;  /* 0x000000ffff087224 */ /* 0x000fe200078e0a08 */
[----:B------:R-:W-:Y:S01]  /*0c10*/  IABS R39, R24 ;  /* 0x0000001800277213 */ /* 0x000fe20000000000 */
[----:B------:R-:W-:Y:S01]  /*0c20*/  IMAD R9, R4, R6, R9 ;  /* 0x0000000604097224 */ /* 0x000fe200078e0209 */
[----:B------:R-:W-:Y:S01]  /*0c30*/  LOP3.LUT R28, R22, 0x10, RZ, 0xfc, !PT ;  /* 0x00000010161c7812 */ /* 0x000fe200078efcff */
[----:B------:R-:W-:Y:S01]  /*0c40*/  IMAD R15, R4, R8, R15 ;  /* 0x00000008040f7224 */ /* 0x000fe200078e020f */
[----:B------:R-:W-:Y:S01]  /*0c50*/  LOP3.LUT R30, R22, 0xc, RZ, 0xfc, !PT ;  /* 0x0000000c161e7812 */ /* 0x000fe200078efcff */
[----:B------:R-:W-:Y:S01]  /*0c60*/  IMAD.HI.U32 R8, R7, R17, RZ ;  /* 0x0000001107087227 */ /* 0x000fe200078e00ff */
[----:B------:R-:W-:-:S02]  /*0c70*/  ISETP.GT.U32.AND P5, PT, R4, R9, PT ;  /* 0x000000090400720c */ /* 0x000fc40003fa4070 */
[----:B------:R-:W-:Y:S01]  /*0c80*/  ISETP.GT.U32.AND P6, PT, R4, R15, PT ;  /* 0x0000000f0400720c */ /* 0x000fe20003fc4070 */
[----:B------:R-:W-:Y:S01]  /*0c90*/  @!P1 IMAD.IADD R5, R5, 0x1, -R4 ;  /* 0x0000000105059824 */ /* 0x000fe200078e0a04 */
[----:B------:R-:W-:Y:S01]  /*0ca0*/  IABS R61, R28 ;  /* 0x0000001c003d7213 */ /* 0x000fe20000000000 */
[----:B------:R-:W-:Y:S01]  /*0cb0*/  @!P4 IMAD.IADD R10, R10, 0x1, -R11 ;  /* 0x000000010a0ac824 */ /* 0x000fe200078e0a0b */
[----:B------:R-:W-:Y:S01]  /*0cc0*/  ISETP.NE.AND P4, PT, R88, RZ, PT ;  /* 0x000000ff5800720c */ /* 0x000fe20003f85270 */
[----:B------:R-:W-:Y:S01]  /*0cd0*/  IMAD.MOV R8, RZ, RZ, -R8 ;  /* 0x000000ffff087224 */ /* 0x000fe200078e0a08 */
[C---:B------:R-:W-:Y:S01]  /*0ce0*/  ISETP.GT.U32.AND P1, PT, R4.reuse, R5, PT ;  /* 0x000000050400720c */ /* 0x040fe20003f24070 */
[----:B------:R-:W-:Y:S01]  /*0cf0*/  IMAD.MOV.U32 R6, RZ, RZ, R10 ;  /* 0x000000ffff067224 */ /* 0x000fe200078e000a */
[----:B------:R-:W-:Y:S01]  /*0d00*/  IABS R10, R12 ;  /* 0x0000000c000a7213 */ /* 0x000fe20000000000 */
[----:B------:R-:W-:Y:S01]  /*0d10*/  IMAD R17, R4, R8, R17 ;  /* 0x0000000804117224 */ /* 0x000fe200078e0211 */
[----:B------:R-:W-:Y:S01]  /*0d20*/  IABS R63, R30 ;  /* 0x0000001e003f7213 */ /* 0x000fe20000000000 */
[--C-:B------:R-:W-:Y:S01]  /*0d30*/  @!P5 IMAD.IADD R9, R9, 0x1, -R4.reuse ;  /* 0x000000010909d824 */ /* 0x100fe200078e0a04 */
[C---:B------:R-:W-:Y:S01]  /*0d40*/  LOP3.LUT R32, R22.reuse, 0x8, RZ, 0xfc, !PT ;  /* 0x0000000816207812 */ /* 0x040fe200078efcff */
[----:B------:R-:W-:Y:S01]  /*0d50*/  @!P6 IMAD.IADD R15, R15, 0x1, -R4 ;  /* 0x000000010f0fe824 */ /* 0x000fe200078e0a04 */
[----:B------:R-:W-:Y:S01]  /*0d60*/  LOP3.LUT R34, R22, 0x4, RZ, 0xfc, !PT ;  /* 0x0000000416227812 */ /* 0x000fe200078efcff */
[----:B------:R-:W-:Y:S01]  /*0d70*/  IMAD.HI.U32 R8, R7, R10, RZ ;  /* 0x0000000a07087227 */ /* 0x000fe200078e00ff */
[----:B------:R-:W-:-:S02]  /*0d80*/  ISETP.GT.U32.AND P6, PT, R4, R9, PT ;  /* 0x000000090400720c */ /* 0x000fc40003fc4070 */
[----:B------:R-:W-:Y:S01]  /*0d90*/  ISETP.GT.U32.AND P5, PT, R4, R15, PT ;  /* 0x0000000f0400720c */ /* 0x000fe20003fa4070 */
[----:B------:R-:W-:Y:S01]  /*0da0*/  @!P3 IMAD.MOV R6, RZ, RZ, -R6 ;  /* 0x000000ffff06b224 */ /* 0x000fe200078e0a06 */
[----:B------:R-:W-:Y:S01]  /*0db0*/  ISETP.GE.AND P3, PT, R14, RZ, PT ;  /* 0x000000ff0e00720c */ /* 0x000fe20003f66270 */
[----:B------:R-:W-:Y:S01]  /*0dc0*/  @!P1 IMAD.IADD R5, R5, 0x1, -R4 ;  /* 0x0000000105059824 */ /* 0x000fe200078e0a04 */
[----:B------:R-:W-:Y:S01]  /*0dd0*/  LOP3.LUT R14, R22, 0x64, RZ, 0xfc, !PT ;  /* 0x00000064160e7812 */ /* 0x000fe200078efcff */
[----:B------:R-:W-:Y:S01]  /*0de0*/  IMAD.MOV R13, RZ, RZ, -R8 ;  /* 0x000000ffff0d7224 */ /* 0x000fe200078e0a08 */
[C---:B------:R-:W-:Y:S01]  /*0df0*/  ISETP.GT.U32.AND P1, PT, R4.reuse, R17, PT ;  /* 0x000000110400720c */ /* 0x040fe20003f24070 */
[----:B------:R-:W-:Y:S01]  /*0e00*/  IMAD.MOV.U32 R11, RZ, RZ, R5 ;  /* 0x000000ffff0b7224 */ /* 0x000fe200078e0005 */
[----:B------:R-:W-:Y:S01]  /*0e10*/  IABS R21, R14 ;  /* 0x0000000e00157213 */ /* 0x000fe20000000000 */
[----:B------:R-:W-:Y:S01]  /*0e20*/  IMAD R5, R4, R13, R10 ;  /* 0x0000000d04057224 */ /* 0x000fe200078e020a */
[----:B------:R-:W-:Y:S01]  /*0e30*/  @!P4 LOP3.LUT R6, RZ, R88, RZ, 0x33, !PT ;  /* 0x00000058ff06c212 */ /* 0x000fe200078e33ff */
[----:B------:R-:W-:Y:S01]  /*0e40*/  @!P6 IMAD.IADD R9, R9, 0x1, -R4 ;  /* 0x000000010909e824 */ /* 0x000fe200078e0a04 */
[----:B------:R-:W-:Y:S01]  /*0e50*/  ISETP.GE.AND P4, PT, R16, RZ, PT ;  /* 0x000000ff1000720c */ /* 0x000fe20003f86270 */
[----:B------:R-:W-:Y:S01]  /*0e60*/  IMAD.HI.U32 R8, R7, R21, RZ ;  /* 0x0000001507087227 */ /* 0x000fe200078e00ff */
[----:B------:R-:W-:-:S02]  /*0e70*/  ISETP.GT.U32.AND P6, PT, R4, R5, PT ;  /* 0x000000050400720c */ /* 0x000fc40003fc4070 */
[----:B------:R-:W-:Y:S01]  /*0e80*/  LOP3.LUT R16, R22, 0x50, RZ, 0xfc, !PT ;  /* 0x0000005016107812 */ /* 0x000fe200078efcff */
[----:B------:R-:W-:Y:S01]  /*0e90*/  IMAD.MOV R8, RZ, RZ, -R8 ;  /* 0x000000ffff087224 */ /* 0x000fe200078e0a08 */
[----:B------:R-:W-:Y:S01]  /*0ea0*/  IABS R65, R32 ;  /* 0x0000002000417213 */ /* 0x000fe20000000000 */
[----:B------:R-:W-:Y:S01]  /*0eb0*/  @!P2 IMAD.MOV R11, RZ, RZ, -R11 ;  /* 0x000000ffff0ba224 */ /* 0x000fe200078e0a0b */
[----:B------:R-:W-:Y:S01]  /*0ec0*/  ISETP.GE.AND P2, PT, R12, RZ, PT ;  /* 0x000000ff0c00720c */ /* 0x000fe20003f46270 */
[--C-:B------:R-:W-:Y:S01]  /*0ed0*/  @!P5 IMAD.IADD R15, R15, 0x1, -R4.reuse ;  /* 0x000000010f0fd824 */ /* 0x100fe200078e0a04 */
[----:B------:R-:W-:Y:S01]  /*0ee0*/  LOP3.LUT R12, R22, 0x60, RZ, 0xfc, !PT ;  /* 0x00000060160c7812 */ /* 0x000fe200078efcff */
[--C-:B------:R-:W-:Y:S01]  /*0ef0*/  @!P1 IMAD.IADD R17, R17, 0x1, -R4.reuse ;  /* 0x0000000111119824 */ /* 0x100fe200078e0a04 */
[----:B------:R-:W-:Y:S01]  /*0f00*/  ISETP.GE.AND P5, PT, R14, RZ, PT ;  /* 0x000000ff0e00720c */ /* 0x000fe20003fa6270 */
[----:B------:R-:W-:Y:S01]  /*0f10*/  IMAD R21, R4, R8, R21 ;  /* 0x0000000804157224 */ /* 0x000fe200078e0215 */
[----:B------:R-:W-:Y:S01]  /*0f20*/  IABS R10, R12 ;  /* 0x0000000c000a7213 */ /* 0x000fe20000000000 */
[----:B------:R-:W-:Y:S01]  /*0f30*/  IMAD.MOV.U32 R13, RZ, RZ, R9 ;  /* 0x000000ffff0d7224 */ /* 0x000fe200078e0009 */
[----:B------:R-:W-:Y:S01]  /*0f40*/  ISETP.GE.AND P1, PT, R12, RZ, PT ;  /* 0x000000ff0c00720c */ /* 0x000fe20003f26270 */
[----:B------:R-:W-:Y:S01]  /*0f50*/  @!P6 IMAD.IADD R5, R5, 0x1, -R4 ;  /* 0x000000010505e824 */ /* 0x000fe200078e0a04 */
[C---:B------:R-:W-:Y:S01]  /*0f60*/  ISETP.GT.U32.AND P6, PT, R4.reuse, R17, PT ;  /* 0x000000110400720c */ /* 0x040fe20003fc4070 */
[----:B------:R-:W-:Y:S01]  /*0f70*/  @!P3 IMAD.MOV R15, RZ, RZ, -R15 ;  /* 0x000000ffff0fb224 */ /* 0x000fe200078e0a0f */
[C---:B------:R-:W-:Y:S01]  /*0f80*/  ISETP.GT.U32.AND P3, PT, R4.reuse, R21, PT ;  /* 0x000000150400720c */ /* 0x040fe20003f64070 */
[----:B------:R-:W-:Y:S01]  /*0f90*/  @!P0 IMAD.MOV R13, RZ, RZ, -R13 ;  /* 0x000000ffff0d8224 */ /* 0x000fe200078e0a0d */
[----:B------:R-:W-:Y:S01]  /*0fa0*/  ISETP.GT.U32.AND P0, PT, R4, R5, PT ;  /* 0x000000050400720c */ /* 0x000fe20003f04070 */
[----:B------:R-:W-:Y:S01]  /*0fb0*/  IMAD.HI.U32 R8, R7, R10, RZ ;  /* 0x0000000a07087227 */ /* 0x000fe200078e00ff */
[----:B------:R-:W-:-:S02]  /*0fc0*/  LOP3.LUT R12, R22, 0x58, RZ, 0xfc, !PT ;  /* 0x00000058160c7812 */ /* 0x000fc400078efcff */
[----:B------:R-:W-:Y:S01]  /*0fd0*/  LOP3.LUT R14, R22, 0x54, RZ, 0xfc, !PT ;  /* 0x00000054160e7812 */ /* 0x000fe200078efcff */
[----:B------:R-:W-:Y:S01]  /*0fe0*/  IMAD.MOV R9, RZ, RZ, -R8 ;  /* 0x000000ffff097224 */ /* 0x000fe200078e0a08 */
[----:B------:R-:W-:Y:S01]  /*0ff0*/  IABS R25, R12 ;  /* 0x0000000c00197213 */ /* 0x000fe20000000000 */
[----:B------:R-:W-:Y:S01]  /*1000*/  IMAD R92, R6, UR6, RZ ;  /* 0x00000006065c7c24 */ /* 0x000fe2000f8e02ff */
[----:B------:R-:W-:Y:S01]  /*1010*/  IABS R29, R14 ;  /* 0x0000000e001d7213 */ /* 0x000fe20000000000 */
[--C-:B------:R-:W-:Y:S01]  /*1020*/  @!P6 IMAD.IADD R17, R17, 0x1, -R4.reuse ;  /* 0x000000011111e824 */ /* 0x100fe200078e0a04 */
[----:B------:R-:W-:Y:S01]  /*1030*/  IABS R31, R16 ;  /* 0x00000010001f7213 */ /* 0x000fe20000000000 */
[----:B------:R-:W-:Y:S01]  /*1040*/  @!P3 IMAD.IADD R21, R21, 0x1, -R4 ;  /* 0x000000011515b824 */ /* 0x000fe200078e0a04 */
[----:B------:R-:W-:Y:S01]  /*1050*/  ISETP.GE.AND P3, PT, R14, RZ, PT ;  /* 0x000000ff0e00720c */ /* 0x000fe20003f66270 */
[----:B------:R-:W-:Y:S01]  /*1060*/  IMAD R9, R4, R9, R10 ;  /* 0x0000000904097224 */ /* 0x000fe200078e020a */
[----:B------:R-:W-:Y:S01]  /*1070*/  LOP3.LUT R14, R22, 0x4c, RZ, 0xfc, !PT ;  /* 0x0000004c160e7812 */ /* 0x000fe200078efcff */
[----:B------:R-:W-:Y:S01]  /*1080*/  IMAD.HI.U32 R8, R7, R25, RZ ;  /* 0x0000001907087227 */ /* 0x000fe200078e00ff */
[----:B------:R-:W-:Y:S01]  /*1090*/  IABS R69, R22 ;  /* 0x0000001600457213 */ /* 0x000fe20000000000 */
[----:B------:R-:W-:Y:S01]  /*10a0*/  USHF.R.U32.HI UR6, URZ, 0x4, UR8 ;  /* 0x000000043f067899 */ /* 0x000fe20008011608 */
[----:B------:R-:W-:Y:S01]  /*10b0*/  ISETP.GT.U32.AND P6, PT, R4, R9, PT ;  /* 0x000000090400720c */ /* 0x000fe20003fc4070 */
[----:B------:R-:W-:Y:S01]  /*10c0*/  @!P0 IMAD.IADD R5, R5, 0x1, -R4 ;  /* 0x0000000105058824 */ /* 0x000fe200078e0a04 */
[----:B------:R-:W-:Y:S01]  /*10d0*/  ISETP.GE.AND P0, PT, R12, RZ, PT ;  /* 0x000000ff0c00720c */ /* 0x000fe20003f06270 */
[----:B------:R-:W-:Y:S01]  /*10e0*/  @!P4 IMAD.MOV R17, RZ, RZ, -R17 ;  /* 0x000000ffff11c224 */ /* 0x000fe200078e0a11 */
[----:B------:R-:W-:Y:S01]  /*10f0*/  ISETP.GT.U32.AND P4, PT, R4, R21, PT ;  /* 0x000000150400720c */ /* 0x000fe20003f84070 */
[----:B------:R-:W-:Y:S01]  /*1100*/  IMAD.HI.U32 R10, R7, R29, RZ ;  /* 0x0000001d070a7227 */ /* 0x000fe200078e00ff */
[----:B------:R-:W-:Y:S01]  /*1110*/  LOP3.LUT R88, R176, 0x1c, RZ, 0xfc, !PT ;  /* 0x0000001cb0587812 */ /* 0x000fe200078efcff */
[----:B------:R-:W-:Y:S01]  /*1120*/  USGXT.U32 UR6, UR6, 0xe ;  /* 0x0000000e0606789a */ /* 0x000fe20008000000 */
[----:B------:R-:W-:Y:S01]  /*1130*/  SHF.R.S32.HI R91, RZ, 0x5, R91 ;  /* 0x00000005ff5b7819 */ /* 0x000fe2000001145b */
[----:B------:R-:W-:-:S02]  /*1140*/  IMAD.MOV R12, RZ, RZ, -R8 ;  /* 0x000000ffff0c7224 */ /* 0x000fc400078e0a08 */
[----:B------:R-:W-:Y:S02]  /*1150*/  IMAD.MOV R10, RZ, RZ, -R10 ;  /* 0x000000ffff0a7224 */ /* 0x000fe400078e0a0a */
[C---:B------:R-:W-:Y:S01]  /*1160*/  IMAD R25, R4.reuse, R12, R25 ;  /* 0x0000000c04197224 */ /* 0x040fe200078e0219 */
[----:B------:R-:W-:Y:S01]  /*1170*/  IABS R12, R18 ;  /* 0x00000012000c7213 */ /* 0x000fe20000000000 */
[----:B------:R-:W-:Y:S02]  /*1180*/  IMAD.MOV.U32 R19, RZ, RZ, R5 ;  /* 0x000000ffff137224 */ /* 0x000fe400078e0005 */
[C---:B------:R-:W-:Y:S01]  /*1190*/  IMAD R29, R4.reuse, R10, R29 ;  /* 0x0000000a041d7224 */ /* 0x040fe200078e021d */
[----:B------:R-:W-:Y:S01]  /*11a0*/  IABS R10, R14 ;  /* 0x0000000e000a7213 */ /* 0x000fe20000000000 */
[----:B------:R-:W-:Y:S01]  /*11b0*/  @!P2 IMAD.MOV R19, RZ, RZ, -R19 ;  /* 0x000000ffff13a224 */ /* 0x000fe200078e0a13 */
[C---:B------:R-:W-:Y:S01]  /*11c0*/  ISETP.GT.U32.AND P2, PT, R4.reuse, R25, PT ;  /* 0x000000190400720c */ /* 0x040fe20003f44070 */
[--C-:B------:R-:W-:Y:S01]  /*11d0*/  @!P4 IMAD.IADD R21, R21, 0x1, -R4.reuse ;  /* 0x000000011515c824 */ /* 0x100fe200078e0a04 */
[----:B------:R-:W-:Y:S01]  /*11e0*/  ISETP.GT.U32.AND P4, PT, R4, R29, PT ;  /* 0x0000001d0400720c */ /* 0x000fe20003f84070 */
[----:B------:R-:W-:-:S02]  /*11f0*/  @!P6 IMAD.IADD R9, R9, 0x1, -R4 ;  /* 0x000000010909e824 */ /* 0x000fc400078e0a04 */
[----:B------:R-:W-:-:S03]  /*1200*/  IMAD.HI.U32 R8, R7, R31, RZ ;  /* 0x0000001f07087227 */ /* 0x000fc600078e00ff */
[----:B------:R-:W-:Y:S01]  /*1210*/  ISETP.GT.U32.AND P6, PT, R4, R9, PT ;  /* 0x000000090400720c */ /* 0x000fe20003fc4070 */
[----:B------:R-:W-:Y:S02]  /*1220*/  IMAD.MOV R8, RZ, RZ, -R8 ;  /* 0x000000ffff087224 */ /* 0x000fe400078e0a08 */
[----:B------:R-:W-:-:S04]  /*1230*/  IMAD.HI.U32 R5, R7, R10, RZ ;  /* 0x0000000a07057227 */ /* 0x000fc800078e00ff */
[--C-:B------:R-:W-:Y:S01]  /*1240*/  @!P2 IMAD.IADD R25, R25, 0x1, -R4.reuse ;  /* 0x000000011919a824 */ /* 0x100fe200078e0a04 */
[----:B------:R-:W-:Y:S01]  /*1250*/  ISETP.GE.AND P2, PT, R16, RZ, PT ;  /* 0x000000ff1000720c */ /* 0x000fe20003f46270 */
[--C-:B------:R-:W-:Y:S01]  /*1260*/  @!P4 IMAD.IADD R29, R29, 0x1, -R4.reuse ;  /* 0x000000011d1dc824 */ /* 0x100fe200078e0a04 */
[----:B------:R-:W-:Y:S01]  /*1270*/  LOP3.LUT R16, R22, 0x14, RZ, 0xfc, !PT ;  /* 0x0000001416107812 */ /* 0x000fe200078efcff */
[C---:B------:R-:W-:Y:S01]  /*1280*/  IMAD R31, R4.reuse, R8, R31 ;  /* 0x00000008041f7224 */ /* 0x040fe200078e021f */
[C---:B------:R-:W-:Y:S01]  /*1290*/  ISETP.GT.U32.AND P4, PT, R4.reuse, R25, PT ;  /* 0x000000190400720c */ /* 0x040fe20003f84070 */
[----:B------:R-:W-:Y:S01]  /*12a0*/  @!P6 IMAD.IADD R9, R9, 0x1, -R4 ;  /* 0x000000010909e824 */ /* 0x000fe200078e0a04 */
[----:B------:R-:W-:Y:S01]  /*12b0*/  IABS R59, R16 ;  /* 0x00000010003b7213 */ /* 0x000fe20000000000 */
[----:B------:R-:W-:Y:S01]  /*12c0*/  IMAD.MOV R5, RZ, RZ, -R5 ;  /* 0x000000ffff057224 */ /* 0x000fe200078e0a05 */
[----:B------:R-:W-:Y:S01]  /*12d0*/  ISETP.GT.U32.AND P6, PT, R4, R31, PT ;  /* 0x0000001f0400720c */ /* 0x000fe20003fc4070 */
[----:B------:R-:W-:-:S04]  /*12e0*/  IMAD.HI.U32 R8, R7, R12, RZ ;  /* 0x0000000c07087227 */ /* 0x000fc800078e00ff */
[C---:B------:R-:W-:Y:S02]  /*12f0*/  IMAD R5, R4.reuse, R5, R10 ;  /* 0x0000000504057224 */ /* 0x040fe400078e020a */
[----:B------:R-:W-:Y:S02]  /*1300*/  IMAD.MOV.U32 R23, RZ, RZ, R9 ;  /* 0x000000ffff177224 */ /* 0x000fe400078e0009 */
[----:B------:R-:W-:Y:S01]  /*1310*/  @!P4 IMAD.IADD R25, R25, 0x1, -R4 ;  /* 0x000000011919c824 */ /* 0x000fe200078e0a04 */
[----:B------:R-:W-:Y:S01]  /*1320*/  ISETP.GT.U32.AND P4, PT, R4, R5, PT ;  /* 0x000000050400720c */ /* 0x000fe20003f84070 */
[----:B------:R-:W-:Y:S02]  /*1330*/  IMAD.MOV R9, RZ, RZ, -R8 ;  /* 0x000000ffff097224 */ /* 0x000fe400078e0a08 */
[----:B------:R-:W-:-:S04]  /*1340*/  IMAD.HI.U32 R8, R7, R37, RZ ;  /* 0x0000002507087227 */ /* 0x000fc800078e00ff */
[----:B------:R-:W-:Y:S01]  /*1350*/  @!P6 IMAD.IADD R31, R31, 0x1, -R4 ;  /* 0x000000011f1fe824 */ /* 0x000fe200078e0a04 */
[C---:B------:R-:W-:Y:S01]  /*1360*/  ISETP.GT.U32.AND P6, PT, R4.reuse, R29, PT ;  /* 0x0000001d0400720c */ /* 0x040fe20003fc4070 */
[----:B------:R-:W-:Y:S02]  /*1370*/  IMAD.MOV R8, RZ, RZ, -R8 ;  /* 0x000000ffff087224 */ /* 0x000fe400078e0a08 */
[----:B------:R-:W-:Y:S01]  /*1380*/  IMAD R9, R4, R9, R12 ;  /* 0x0000000904097224 */ /* 0x000fe200078e020c */
[----:B------:R-:W-:Y:S01]  /*1390*/  LOP3.LUT R12, R22, 0x38, RZ, 0xfc, !PT ;  /* 0x00000038160c7812 */ /* 0x000fe200078efcff */
[C---:B------:R-:W-:Y:S02]  /*13a0*/  IMAD R37, R4.reuse, R8, R37 ;  /* 0x0000000804257224 */ /* 0x040fe400078e0225 */
[----:B------:R-:W-:Y:S01]  /*13b0*/  @!P4 IMAD.IADD R5, R5, 0x1, -R4 ;  /* 0x000000010505c824 */ /* 0x000fe200078e0a04 */
[----:B------:R-:W-:Y:S01]  /*13c0*/  IABS R8, R12 ;  /* 0x0000000c00087213 */ /* 0x000fe20000000000 */
[----:B------:R-:W-:Y:S01]  /*13d0*/  IMAD.HI.U32 R10, R7, R39, RZ ;  /* 0x00000027070a7227 */ /* 0x000fe200078e00ff */
[----:B------:R-:W-:-:S03]  /*13e0*/  ISETP.GT.U32.AND P4, PT, R4, R37, PT ;  /* 0x000000250400720c */ /* 0x000fc60003f84070 */
[----:B------:R-:W-:Y:S01]  /*13f0*/  @!P6 IMAD.IADD R29, R29, 0x1, -R4 ;  /* 0x000000011d1de824 */ /* 0x000fe200078e0a04 */
[C---:B------:R-:W-:Y:S01]  /*1400*/  ISETP.GT.U32.AND P6, PT, R4.reuse, R9, PT ;  /* 0x000000090400720c */ /* 0x040fe20003fc4070 */
[----:B------:R-:W-:Y:S02]  /*1410*/  IMAD.MOV R10, RZ, RZ, -R10 ;  /* 0x000000ffff0a7224 */ /* 0x000fe400078e0a0a */
[----:B------:R-:W-:Y:S01]  /*1420*/  @!P5 IMAD.MOV R21, RZ, RZ, -R21 ;  /* 0x000000ffff15d224 */ /* 0x000fe200078e0a15 */
[C---:B------:R-:W-:Y:S01]  /*1430*/  ISETP.GT.U32.AND P5, PT, R4.reuse, R31, PT ;  /* 0x0000001f0400720c */ /* 0x040fe20003fa4070 */
[----:B------:R-:W-:Y:S02]  /*1440*/  IMAD R39, R4, R10, R39 ;  /* 0x0000000a04277224 */ /* 0x000fe400078e0227 */
[----:B------:R-:W-:Y:S02]  /*1450*/  IMAD.MOV.U32 R27, RZ, RZ, R25 ;  /* 0x000000ffff1b7224 */ /* 0x000fe400078e0019 */
[----:B------:R-:W-:-:S02]  /*1460*/  @!P4 IMAD.IADD R37, R37, 0x1, -R4 ;  /* 0x000000012525c824 */ /* 0x000fc400078e0a04 */
[----:B------:R-:W-:Y:S02]  /*1470*/  IMAD.MOV.U32 R25, RZ, RZ, R8 ;  /* 0x000000ffff197224 */ /* 0x000fe400078e0008 */
[----:B------:R-:W-:Y:S01]  /*1480*/  @!P3 IMAD.MOV R29, RZ, RZ, -R29 ;  /* 0x000000ffff1db224 */ /* 0x000fe200078e0a1d */
[C---:B------:R-:W-:Y:S01]  /*1490*/  ISETP.GT.U32.AND P3, PT, R4.reuse, R39, PT ;  /* 0x000000270400720c */ /* 0x040fe20003f64070 */
[----:B------:R-:W-:Y:S01]  /*14a0*/  @!P6 IMAD.IADD R9, R9, 0x1, -R4 ;  /* 0x000000010909e824 */ /* 0x000fe200078e0a04 */
[C---:B------:R-:W-:Y:S01]  /*14b0*/  ISETP.GT.U32.AND P4, PT, R4.reuse, R37, PT ;  /* 0x000000250400720c */ /* 0x040fe20003f84070 */
[----:B------:R-:W-:Y:S01]  /*14c0*/  IMAD.HI.U32 R8, R7, R25, RZ ;  /* 0x0000001907087227 */ /* 0x000fe200078e00ff */
[----:B------:R-:W-:-:S03]  /*14d0*/  ISETP.GT.U32.AND P6, PT, R4, R5, PT ;  /* 0x000000050400720c */ /* 0x000fc60003fc4070 */
[----:B------:R-:W-:Y:S01]  /*14e0*/  @!P1 IMAD.MOV R23, RZ, RZ, -R23 ;  /* 0x000000ffff179224 */ /* 0x000fe200078e0a17 */
[----:B------:R-:W-:Y:S01]  /*14f0*/  ISETP.GE.AND P1, PT, R14, RZ, PT ;  /* 0x000000ff0e00720c */ /* 0x000fe20003f26270 */
[----:B------:R-:W-:Y:S01]  /*1500*/  @!P0 IMAD.MOV R27, RZ, RZ, -R27 ;  /* 0x000000ffff1b8224 */ /* 0x000fe200078e0a1b */
[----:B------:R-:W-:Y:S01]  /*1510*/  LOP3.LUT R14, R22, 0x34, RZ, 0xfc, !PT ;  /* 0x00000034160e7812 */ /* 0x000fe200078efcff */
[----:B------:R-:W-:Y:S01]  /*1520*/  IMAD.MOV R8, RZ, RZ, -R8 ;  /* 0x000000ffff087224 */ /* 0x000fe200078e0a08 */
[C---:B------:R-:W-:Y:S01]  /*1530*/  ISETP.GT.U32.AND P0, PT, R4.reuse, R9, PT ;  /* 0x000000090400720c */ /* 0x040fe20003f04070 */
[--C-:B------:R-:W-:Y:S01]  /*1540*/  @!P5 IMAD.IADD R31, R31, 0x1, -R4.reuse ;  /* 0x000000011f1fd824 */ /* 0x100fe200078e0a04 */
[----:B------:R-:W-:Y:S01]  /*1550*/  IABS R43, R14 ;  /* 0x0000000e002b7213 */ /* 0x000fe20000000000 */
[----:B------:R-:W-:Y:S01]  /*1560*/  IMAD R25, R4, R8, R25 ;  /* 0x0000000804197224 */ /* 0x000fe200078e0219 */
[----:B------:R-:W-:Y:S01]  /*1570*/  ISETP.GE.AND P5, PT, R18, RZ, PT ;  /* 0x000000ff1200720c */ /* 0x000fe20003fa6270 */
[----:B------:R-:W-:Y:S01]  /*1580*/  @!P2 IMAD.MOV R31, RZ, RZ, -R31 ;  /* 0x000000ffff1fa224 */ /* 0x000fe200078e0a1f */
[----:B------:R-:W-:Y:S01]  /*1590*/  ISETP.GE.AND P2, PT, R20, RZ, PT ;  /* 0x000000ff1400720c */ /* 0x000fe20003f46270 */
[--C-:B------:R-:W-:Y:S01]  /*15a0*/  @!P3 IMAD.IADD R39, R39, 0x1, -R4.reuse ;  /* 0x000000012727b824 */ /* 0x100fe200078e0a04 */
[----:B------:R-:W-:Y:S01]  /*15b0*/  IABS R20, R34 ;  /* 0x0000002200147213 */ /* 0x000fe20000000000 */
[----:B------:R-:W-:Y:S01]  /*15c0*/  @!P4 IMAD.IADD R37, R37, 0x1, -R4 ;  /* 0x000000012525c824 */ /* 0x000fe200078e0a04 */
[C---:B------:R-:W-:Y:S01]  /*15d0*/  ISETP.GT.U32.AND P4, PT, R4.reuse, R25, PT ;  /* 0x000000190400720c */ /* 0x040fe20003f84070 */
[----:B------:R-:W-:Y:S01]  /*15e0*/  IMAD.HI.U32 R10, R7, R43, RZ ;  /* 0x0000002b070a7227 */ /* 0x000fe200078e00ff */
[----:B------:R-:W-:-:S03]  /*15f0*/  ISETP.GT.U32.AND P3, PT, R4, R39, PT ;  /* 0x000000270400720c */ /* 0x000fc60003f64070 */
[----:B------:R-:W-:Y:S01]  /*1600*/  @!P6 IMAD.IADD R5, R5, 0x1, -R4 ;  /* 0x000000010505e824 */ /* 0x000fe200078e0a04 */
[----:B------:R-:W-:Y:S01]  /*1610*/  ISETP.GE.AND P6, PT, R24, RZ, PT ;  /* 0x000000ff1800720c */ /* 0x000fe20003fc6270 */
[----:B------:R-:W-:Y:S02]  /*1620*/  IMAD.MOV R10, RZ, RZ, -R10 ;  /* 0x000000ffff0a7224 */ /* 0x000fe400078e0a0a */
[--C-:B------:R-:W-:Y:S01]  /*1630*/  @!P0 IMAD.IADD R9, R9, 0x1, -R4.reuse ;  /* 0x0000000109098824 */ /* 0x100fe200078e0a04 */
[----:B------:R-:W-:Y:S01]  /*1640*/  ISETP.GE.AND P0, PT, R12, RZ, PT ;  /* 0x000000ff0c00720c */ /* 0x000fe20003f06270 */
[----:B------:R-:W-:Y:S01]  /*1650*/  IMAD R43, R4, R10, R43 ;  /* 0x0000000a042b7224 */ /* 0x000fe200078e022b */
[C---:B------:R-:W-:Y:S01]  /*1660*/  LOP3.LUT R10, R22.reuse, 0x24, RZ, 0xfc, !PT ;  /* 0x00000024160a7812 */ /* 0x040fe200078efcff */
[----:B------:R-:W-:Y:S01]  /*1670*/  IMAD.MOV.U32 R33, RZ, RZ, R5 ;  /* 0x000000ffff217224 */ /* 0x000fe200078e0005 */
[C---:B------:R-:W-:Y:S01]  /*1680*/  LOP3.LUT R5, R22.reuse, 0x30, RZ, 0xfc, !PT ;  /* 0x0000003016057812 */ /* 0x040fe200078efcff */
[----:B------:R-:W-:Y:S01]  /*1690*/  IMAD.MOV.U32 R35, RZ, RZ, R9 ;  /* 0x000000ffff237224 */ /* 0x000fe200078e0009 */
[----:B------:R-:W-:Y:S01]  /*16a0*/  LOP3.LUT R9, R22, 0x28, RZ, 0xfc, !PT ;  /* 0x0000002816097812 */ /* 0x000fe200078efcff */
[----:B------:R-:W-:Y:S01]  /*16b0*/  @!P2 IMAD.MOV R37, RZ, RZ, -R37 ;  /* 0x000000ffff25a224 */ /* 0x000fe200078e0a25 */
[----:B------:R-:W-:Y:S01]  /*16c0*/  IABS R8, R5 ;  /* 0x0000000500087213 */ /* 0x000fe20000000000 */
[----:B------:R-:W-:Y:S01]  /*16d0*/  @!P5 IMAD.MOV R35, RZ, RZ, -R35 ;  /* 0x000000ffff23d224 */ /* 0x000fe200078e0a23 */
[----:B------:R-:W-:Y:S01]  /*16e0*/  ISETP.GT.U32.AND P5, PT, R4, R43, PT ;  /* 0x0000002b0400720c */ /* 0x000fe20003fa4070 */
[--C-:B------:R-:W-:Y:S01]  /*16f0*/  @!P4 IMAD.IADD R25, R25, 0x1, -R4.reuse ;  /* 0x000000011919c824 */ /* 0x100fe200078e0a04 */
[----:B------:R-:W-:Y:S01]  /*1700*/  ISETP.GE.AND P2, PT, R5, RZ, PT ;  /* 0x000000ff0500720c */ /* 0x000fe20003f46270 */
[----:B------:R-:W-:Y:S01]  /*1710*/  @!P3 IMAD.IADD R39, R39, 0x1, -R4 ;  /* 0x000000012727b824 */ /* 0x000fe200078e0a04 */
[----:B------:R-:W-:Y:S01]  /*1720*/  LOP3.LUT R5, R22, 0x2c, RZ, 0xfc, !PT ;  /* 0x0000002c16057812 */ /* 0x000fe200078efcff */
[----:B------:R-:W-:Y:S01]  /*1730*/  @!P1 IMAD.MOV R33, RZ, RZ, -R33 ;  /* 0x000000ffff219224 */ /* 0x000fe200078e0a21 */
[----:B------:R-:W-:Y:S01]  /*1740*/  ISETP.GT.U32.AND P4, PT, R4, R25, PT ;  /* 0x000000190400720c */ /* 0x000fe20003f84070 */
[----:B------:R-:W-:Y:S01]  /*1750*/  @!P6 IMAD.MOV R39, RZ, RZ, -R39 ;  /* 0x000000ffff27e224 */ /* 0x000fe200078e0a27 */
[----:B------:R-:W-:-:S02]  /*1760*/  ISETP.GE.AND P3, PT, R5, RZ, PT ;  /* 0x000000ff0500720c */ /* 0x000fc40003f66270 */
[----:B------:R-:W-:Y:S01]  /*1770*/  IABS R12, R5 ;  /* 0x00000005000c7213 */ /* 0x000fe20000000000 */
[----:B------:R-:W-:Y:S01]  /*1780*/  IMAD.HI.U32 R5, R7, R8, RZ ;  /* 0x0000000807057227 */ /* 0x000fe200078e00ff */
[----:B------:R-:W-:Y:S02]  /*1790*/  IABS R49, R9 ;  /* 0x0000000900317213 */ /* 0x000fe40000000000 */
[----:B------:R-:W-:Y:S01]  /*17a0*/  ISETP.GE.AND P1, PT, R14, RZ, PT ;  /* 0x000000ff0e00720c */ /* 0x000fe20003f26270 */
[----:B------:R-:W-:Y:S01]  /*17b0*/  IMAD.MOV R5, RZ, RZ, -R5 ;  /* 0x000000ffff057224 */ /* 0x000fe200078e0a05 */
[----:B------:R-:W-:Y:S01]  /*17c0*/  ISETP.GE.AND P6, PT, R9, RZ, PT ;  /* 0x000000ff0900720c */ /* 0x000fe20003fc6270 */
[----:B------:R-:W-:Y:S01]  /*17d0*/  @!P5 IMAD.IADD R43, R43, 0x1, -R4 ;  /* 0x000000012b2bd824 */ /* 0x000fe200078e0a04 */
[----:B------:R-:W-:Y:S01]  /*17e0*/  IABS R51, R10 ;  /* 0x0000000a00337213 */ /* 0x000fe20000000000 */
[----:B------:R-:W-:Y:S01]  /*17f0*/  IMAD R5, R4, R5, R8 ;  /* 0x0000000504057224 */ /* 0x000fe200078e0208 */
[----:B------:R-:W-:Y:S01]  /*1800*/  LOP3.LUT R14, R22, 0x20, RZ, 0xfc, !PT ;  /* 0x00000020160e7812 */ /* 0x000fe200078efcff */
[----:B------:R-:W-:Y:S01]  /*1810*/  @!P4 IMAD.IADD R25, R25, 0x1, -R4 ;  /* 0x000000011919c824 */ /* 0x000fe200078e0a04 */
[C---:B------:R-:W-:Y:S01]  /*1820*/  ISETP.GT.U32.AND P5, PT, R4.reuse, R43, PT ;  /* 0x0000002b0400720c */ /* 0x040fe20003fa4070 */
[----:B------:R-:W-:Y:S01]  /*1830*/  IMAD.HI.U32 R8, R7, R12, RZ ;  /* 0x0000000c07087227 */ /* 0x000fe200078e00ff */
[----:B------:R-:W-:-:S02]  /*1840*/  ISETP.GT.U32.AND P4, PT, R4, R5, PT ;  /* 0x000000050400720c */ /* 0x000fc40003f84070 */
[----:B------:R-:W-:Y:S01]  /*1850*/  IABS R53, R14 ;  /* 0x0000000e00357213 */ /* 0x000fe20000000000 */
[----:B------:R-:W-:-:S04]  /*1860*/  IMAD.HI.U32 R9, R7, R49, RZ ;  /* 0x0000003107097227 */ /* 0x000fc800078e00ff */
[----:B------:R-:W-:Y:S02]  /*1870*/  IMAD.MOV R41, RZ, RZ, -R8 ;  /* 0x000000ffff297224 */ /* 0x000fe400078e0a08 */
[----:B------:R-:W-:Y:S02]  /*1880*/  IMAD.MOV R8, RZ, RZ, -R9 ;  /* 0x000000ffff087224 */ /* 0x000fe400078e0a09 */
[--C-:B------:R-:W-:Y:S01]  /*1890*/  @!P5 IMAD.IADD R43, R43, 0x1, -R4.reuse ;  /* 0x000000012b2bd824 */ /* 0x100fe200078e0a04 */
[----:B------:R-:W-:Y:S01]  /*18a0*/  ISETP.GE.AND P5, PT, R10, RZ, PT ;  /* 0x000000ff0a00720c */ /* 0x000fe20003fa6270 */
[C---:B------:R-:W-:Y:S02]  /*18b0*/  IMAD R49, R4.reuse, R8, R49 ;  /* 0x0000000804317224 */ /* 0x040fe400078e0231 */
[----:B------:R-:W-:Y:S02]  /*18c0*/  @!P4 IMAD.IADD R5, R5, 0x1, -R4 ;  /* 0x000000010505c824 */ /* 0x000fe400078e0a04 */
[----:B------:R-:W-:Y:S01]  /*18d0*/  @!P1 IMAD.MOV R43, RZ, RZ, -R43 ;  /* 0x000000ffff2b9224 */ /* 0x000fe200078e0a2b */
[C---:B------:R-:W-:Y:S01]  /*18e0*/  ISETP.GT.U32.AND P1, PT, R4.reuse, R49, PT ;  /* 0x000000310400720c */ /* 0x040fe20003f24070 */
[C---:B------:R-:W-:Y:S01]  /*18f0*/  IMAD R9, R4.reuse, R41, R12 ;  /* 0x0000002904097224 */ /* 0x040fe200078e020c */
[----:B------:R-:W-:Y:S01]  /*1900*/  ISETP.GT.U32.AND P4, PT, R4, R5, PT ;  /* 0x000000050400720c */ /* 0x000fe20003f84070 */
[----:B------:R-:W-:Y:S01]  /*1910*/  IMAD.MOV.U32 R41, RZ, RZ, R25 ;  /* 0x000000ffff297224 */ /* 0x000fe200078e0019 */
[----:B------:R-:W-:Y:S01]  /*1920*/  LOP3.LUT R12, R22, 0x18, RZ, 0xfc, !PT ;  /* 0x00000018160c7812 */ /* 0x000fe200078efcff */
[----:B------:R-:W-:-:S03]  /*1930*/  IMAD.HI.U32 R8, R7, R51, RZ ;  /* 0x0000003307087227 */ /* 0x000fc600078e00ff */
[----:B------:R-:W-:Y:S01]  /*1940*/  IABS R57, R12 ;  /* 0x0000000c00397213 */ /* 0x000fe20000000000 */
[----:B------:R-:W-:Y:S01]  /*1950*/  @!P0 IMAD.MOV R41, RZ, RZ, -R41 ;  /* 0x000000ffff298224 */ /* 0x000fe200078e0a29 */
[C---:B------:R-:W-:Y:S01]  /*1960*/  ISETP.GT.U32.AND P0, PT, R4.reuse, R9, PT ;  /* 0x000000090400720c */ /* 0x040fe20003f04070 */
[----:B------:R-:W-:Y:S02]  /*1970*/  IMAD.MOV R10, RZ, RZ, -R8 ;  /* 0x000000ffff0a7224 */ /* 0x000fe400078e0a08 */
[--C-:B------:R-:W-:Y:S02]  /*1980*/  @!P1 IMAD.IADD R49, R49, 0x1, -R4.reuse ;  /* 0x0000000131319824 */ /* 0x100fe400078e0a04 */
[----:B------:R-:W-:Y:S02]  /*1990*/  @!P4 IMAD.IADD R5, R5, 0x1, -R4 ;  /* 0x000000010505c824 */ /* 0x000fe400078e0a04 */
[----:B------:R-:W-:Y:S01]  /*19a0*/  IMAD.HI.U32 R8, R7, R53, RZ ;  /* 0x0000003507087227 */ /* 0x000fe200078e00ff */
[----:B------:R-:W-:-:S03]  /*19b0*/  ISETP.GT.U32.AND P1, PT, R4, R49, PT ;  /* 0x000000310400720c */ /* 0x000fc60003f24070 */
[----:B------:R-:W-:Y:S02]  /*19c0*/  IMAD.MOV.U32 R45, RZ, RZ, R5 ;  /* 0x000000ffff2d7224 */ /* 0x000fe400078e0005 */
[----:B------:R-:W-:-:S04]  /*19d0*/  IMAD.HI.U32 R5, R7, R59, RZ ;  /* 0x0000003b07057227 */ /* 0x000fc800078e00ff */
[----:B------:R-:W-:Y:S02]  /*19e0*/  IMAD.MOV R5, RZ, RZ, -R5 ;  /* 0x000000ffff057224 */ /* 0x000fe400078e0a05 */
[----:B------:R-:W-:Y:S02]  /*19f0*/  @!P0 IMAD.IADD R9, R9, 0x1, -R4 ;  /* 0x0000000109098824 */ /* 0x000fe400078e0a04 */
[C---:B------:R-:W-:Y:S02]  /*1a00*/  IMAD R59, R4.reuse, R5, R59 ;  /* 0x00000005043b7224 */ /* 0x040fe400078e023b */
[----:B------:R-:W-:Y:S01]  /*1a10*/  IMAD.MOV R8, RZ, RZ, -R8 ;  /* 0x000000ffff087224 */ /* 0x000fe200078e0a08 */
[C---:B------:R-:W-:Y:S01]  /*1a20*/  ISETP.GT.U32.AND P0, PT, R4.reuse, R9, PT ;  /* 0x000000090400720c */ /* 0x040fe20003f04070 */
[----:B------:R-:W-:Y:S01]  /*1a30*/  @!P1 IMAD.IADD R49, R49, 0x1, -R4 ;  /* 0x0000000131319824 */ /* 0x000fe200078e0a04 */
[C---:B------:R-:W-:Y:S01]  /*1a40*/  ISETP.GT.U32.AND P1, PT, R4.reuse, R59, PT ;  /* 0x0000003b0400720c */ /* 0x040fe20003f24070 */
[----:B------:R-:W-:-:S02]  /*1a50*/  IMAD R53, R4, R8, R53 ;  /* 0x0000000804357224 */ /* 0x000fc400078e0235 */
[----:B------:R-:W-:-:S04]  /*1a60*/  IMAD.HI.U32 R8, R7, R57, RZ ;  /* 0x0000003907087227 */ /* 0x000fc800078e00ff */
[----:B------:R-:W-:Y:S02]  /*1a70*/  IMAD.MOV R8, RZ, RZ, -R8 ;  /* 0x000000ffff087224 */ /* 0x000fe400078e0a08 */
[----:B------:R-:W-:-:S04]  /*1a80*/  IMAD.HI.U32 R5, R7, R61, RZ ;  /* 0x0000003d07057227 */ /* 0x000fc800078e00ff */
[C---:B------:R-:W-:Y:S02]  /*1a90*/  IMAD R57, R4.reuse, R8, R57 ;  /* 0x0000000804397224 */ /* 0x040fe400078e0239 */
[--C-:B------:R-:W-:Y:S02]  /*1aa0*/  @!P0 IMAD.IADD R9, R9, 0x1, -R4.reuse ;  /* 0x0000000109098824 */ /* 0x100fe400078e0a04 */
[----:B------:R-:W-:Y:S01]  /*1ab0*/  @!P1 IMAD.IADD R59, R59, 0x1, -R4 ;  /* 0x000000013b3b9824 */ /* 0x000fe200078e0a04 */
[C---:B------:R-:W-:Y:S01]  /*1ac0*/  ISETP.GT.U32.AND P0, PT, R4.reuse, R57, PT ;  /* 0x000000390400720c */ /* 0x040fe20003f04070 */
[----:B------:R-:W-:Y:S02]  /*1ad0*/  IMAD.MOV.U32 R47, RZ, RZ, R9 ;  /* 0x000000ffff2f7224 */ /* 0x000fe400078e0009 */
[----:B------:R-:W-:Y:S01]  /*1ae0*/  IMAD.MOV R9, RZ, RZ, -R5 ;  /* 0x000000ffff097224 */ /* 0x000fe200078e0a05 */
[C---:B------:R-:W-:Y:S01]  /*1af0*/  ISETP.GT.U32.AND P1, PT, R4.reuse, R59, PT ;  /* 0x0000003b0400720c */ /* 0x040fe20003f24070 */
[----:B------:R-:W-:Y:S01]  /*1b00*/  IMAD R51, R4, R10, R51 ;  /* 0x0000000a04337224 */ /* 0x000fe200078e0233 */
[----:B------:R-:W-:Y:S01]  /*1b10*/  LEA.HI R10, R0, R93, RZ, 0x1b ;  /* 0x0000005d000a7211 */ /* 0x000fe200078fd8ff */
[----:B------:R-:W-:-:S02]  /*1b20*/  IMAD R61, R4, R9, R61 ;  /* 0x00000009043d7224 */ /* 0x000fc400078e023d */
[----:B------:R-:W-:Y:S01]  /*1b30*/  @!P2 IMAD.MOV R45, RZ, RZ, -R45 ;  /* 0x000000ffff2da224 */ /* 0x000fe200078e0a2d */
[C---:B------:R-:W-:Y:S01]  /*1b40*/  ISETP.GT.U32.AND P2, PT, R4.reuse, R53, PT ;  /* 0x000000350400720c */ /* 0x040fe20003f44070 */
[----:B------:R-:W-:Y:S01]  /*1b50*/  IMAD.HI.U32 R8, R7, R63, RZ ;  /* 0x0000003f07087227 */ /* 0x000fe200078e00ff */
[----:B------:R-:W-:-:S03]  /*1b60*/  ISETP.GT.U32.AND P4, PT, R4, R51, PT ;  /* 0x000000330400720c */ /* 0x000fc60003f84070 */
[--C-:B------:R-:W-:Y:S02]  /*1b70*/  @!P0 IMAD.IADD R57, R57, 0x1, -R4.reuse ;  /* 0x0000000139398824 */ /* 0x100fe400078e0a04 */
[----:B------:R-:W-:Y:S01]  /*1b80*/  @!P1 IMAD.IADD R59, R59, 0x1, -R4 ;  /* 0x000000013b3b9824 */ /* 0x000fe200078e0a04 */
[C---:B------:R-:W-:Y:S01]  /*1b90*/  ISETP.GT.U32.AND P1, PT, R4.reuse, R61, PT ;  /* 0x0000003d0400720c */ /* 0x040fe20003f24070 */
[----:B------:R-:W-:Y:S01]  /*1ba0*/  IMAD.MOV R8, RZ, RZ, -R8 ;  /* 0x000000ffff087224 */ /* 0x000fe200078e0a08 */
[----:B------:R-:W-:Y:S01]  /*1bb0*/  ISETP.GT.U32.AND P0, PT, R4, R57, PT ;  /* 0x000000390400720c */ /* 0x000fe20003f04070 */
[----:B------:R-:W-:Y:S02]  /*1bc0*/  VIADD R5, R10, 0x7c ;  /* 0x0000007c0a057836 */ /* 0x000fe40000000000 */
[----:B------:R-:W-:Y:S02]  /*1bd0*/  IMAD R63, R4, R8, R63 ;  /* 0x00000008043f7224 */ /* 0x000fe400078e023f */
[--C-:B------:R-:W-:Y:S01]  /*1be0*/  @!P2 IMAD.IADD R53, R53, 0x1, -R4.reuse ;  /* 0x000000013535a824 */ /* 0x100fe200078e0a04 */
[----:B------:R-:W-:Y:S01]  /*1bf0*/  IABS R9, R5 ;  /* 0x0000000500097213 */ /* 0x000fe20000000000 */
[----:B------:R-:W-:-:S02]  /*1c00*/  @!P4 IMAD.IADD R51, R51, 0x1, -R4 ;  /* 0x000000013333c824 */ /* 0x000fc400078e0a04 */
[----:B------:R-:W-:Y:S01]  /*1c10*/  VIADD R24, R10, 0x5c ;  /* 0x0000005c0a187836 */ /* 0x000fe20000000000 */
[C---:B------:R-:W-:Y:S01]  /*1c20*/  ISETP.GT.U32.AND P2, PT, R4.reuse, R53, PT ;  /* 0x000000350400720c */ /* 0x040fe20003f44070 */
[--C-:B------:R-:W-:Y:S01]  /*1c30*/  @!P1 IMAD.IADD R61, R61, 0x1, -R4.reuse ;  /* 0x000000013d3d9824 */ /* 0x100fe200078e0a04 */
[C---:B------:R-:W-:Y:S01]  /*1c40*/  ISETP.GT.U32.AND P1, PT, R4.reuse, R63, PT ;  /* 0x0000003f0400720c */ /* 0x040fe20003f24070 */
[----:B------:R-:W-:Y:S01]  /*1c50*/  @!P0 IMAD.IADD R57, R57, 0x1, -R4 ;  /* 0x0000000139398824 */ /* 0x000fe200078e0a04 */
[----:B------:R-:W-:Y:S01]  /*1c60*/  ISETP.GE.AND P0, PT, R5, RZ, PT ;  /* 0x000000ff0500720c */ /* 0x000fe20003f06270 */
[----:B------:R-:W-:Y:S01]  /*1c70*/  IMAD.HI.U32 R5, R7, R65, RZ ;  /* 0x0000004107057227 */ /* 0x000fe200078e00ff */
[----:B------:R-:W-:Y:S02]  /*1c80*/  ISETP.GT.U32.AND P4, PT, R4, R51, PT ;  /* 0x000000330400720c */ /* 0x000fe40003f84070 */
[----:B------:R-:W-:Y:S01]  /*1c90*/  IABS R25, R24 ;  /* 0x0000001800197213 */ /* 0x000fe20000000000 */
[----:B------:R-:W-:-:S02]  /*1ca0*/  IMAD.MOV R8, RZ, RZ, -R5 ;  /* 0x000000ffff087224 */ /* 0x000fc400078e0a05 */
[----:B------:R-:W-:-:S04]  /*1cb0*/  IMAD.HI.U32 R5, R7, R9, RZ ;  /* 0x0000000907057227 */ /* 0x000fc800078e00ff */
[----:B------:R-:W-:Y:S02]  /*1cc0*/  IMAD R65, R4, R8, R65 ;  /* 0x0000000804417224 */ /* 0x000fe400078e0241 */
[----:B------:R-:W-:Y:S02]  /*1cd0*/  VIADD R26, R10, 0x3c ;  /* 0x0000003c0a1a7836 */ /* 0x000fe40000000000 */
[--C-:B------:R-:W-:Y:S01]  /*1ce0*/  @!P1 IMAD.IADD R63, R63, 0x1, -R4.reuse ;  /* 0x000000013f3f9824 */ /* 0x100fe200078e0a04 */
[----:B------:R-:W-:Y:S01]  /*1cf0*/  ISETP.GT.U32.AND P1, PT, R4, R65, PT ;  /* 0x000000410400720c */ /* 0x000fe20003f24070 */
[----:B------:R-:W-:Y:S02]  /*1d00*/  IMAD.MOV R5, RZ, RZ, -R5 ;  /* 0x000000ffff057224 */ /* 0x000fe400078e0a05 */
[--C-:B------:R-:W-:Y:S01]  /*1d10*/  @!P2 IMAD.IADD R53, R53, 0x1, -R4.reuse ;  /* 0x000000013535a824 */ /* 0x100fe200078e0a04 */
[----:B------:R-:W-:Y:S01]  /*1d20*/  ISETP.GE.AND P2, PT, R16, RZ, PT ;  /* 0x000000ff1000720c */ /* 0x000fe20003f46270 */
[----:B------:R-:W-:Y:S01]  /*1d30*/  @!P4 IMAD.IADD R51, R51, 0x1, -R4 ;  /* 0x000000013333c824 */ /* 0x000fe200078e0a04 */
[----:B------:R-:W-:Y:S01]  /*1d40*/  ISETP.GE.AND P4, PT, R12, RZ, PT ;  /* 0x000000ff0c00720c */ /* 0x000fe20003f86270 */
[----:B------:R-:W-:Y:S01]  /*1d50*/  IMAD R9, R4, R5, R9 ;  /* 0x0000000504097224 */ /* 0x000fe200078e0209 */
[----:B------:R-:W-:Y:S01]  /*1d60*/  IABS R16, R26 ;  /* 0x0000001a00107213 */ /* 0x000fe20000000000 */
[----:B------:R-:W-:-:S04]  /*1d70*/  IMAD.HI.U32 R5, R7, R25, RZ ;  /* 0x0000001907057227 */ /* 0x000fc800078e00ff */
[----:B------:R-:W-:Y:S02]  /*1d80*/  VIADD R10, R10, 0x1c ;  /* 0x0000001c0a0a7836 */ /* 0x000fe40000000000 */
[----:B------:R-:W-:Y:S01]  /*1d90*/  @!P3 IMAD.MOV R47, RZ, RZ, -R47 ;  /* 0x000000ffff2fb224 */ /* 0x000fe200078e0a2f */
[----:B------:R-:W-:Y:S01]  /*1da0*/  ISETP.GE.AND P3, PT, R14, RZ, PT ;  /* 0x000000ff0e00720c */ /* 0x000fe20003f66270 */
[----:B------:R-:W-:Y:S01]  /*1db0*/  IMAD.HI.U32 R8, R7, R16, RZ ;  /* 0x0000001007087227 */ /* 0x000fe200078e00ff */
[----:B------:R-:W-:-:S03]  /*1dc0*/  IABS R18, R10 ;  /* 0x0000000a00127213 */ /* 0x000fc60000000000 */
[----:B------:R-:W-:Y:S02]  /*1dd0*/  IMAD.MOV R14, RZ, RZ, -R5 ;  /* 0x000000ffff0e7224 */ /* 0x000fe400078e0a05 */
[----:B------:R-:W-:Y:S02]  /*1de0*/  IMAD.MOV R55, RZ, RZ, -R8 ;  /* 0x000000ffff377224 */ /* 0x000fe400078e0a08 */
[----:B------:R-:W-:Y:S01]  /*1df0*/  IMAD R25, R4, R14, R25 ;  /* 0x0000000e04197224 */ /* 0x000fe200078e0219 */
[----:B------:R-:W-:Y:S01]  /*1e00*/  LOP3.LUT R14, R176, 0x6, RZ, 0xfc, !PT ;  /* 0x00000006b00e7812 */ /* 0x000fe200078efcff */
[----:B------:R-:W-:Y:S01]  /*1e10*/  @!P1 IMAD.IADD R65, R65, 0x1, -R4 ;  /* 0x0000000141419824 */ /* 0x000fe200078e0a04 */
[----:B------:R-:W-:Y:S01]  /*1e20*/  ISETP.GT.U32.AND P1, PT, R4, R61, PT ;  /* 0x0000003d0400720c */ /* 0x000fe20003f24070 */
[----:B------:R-:W-:-:S04]  /*1e30*/  IMAD.HI.U32 R12, R7, R18, RZ ;  /* 0x00000012070c7227 */ /* 0x000fc800078e00ff */
[----:B------:R-:W-:-:S04]  /*1e40*/  IMAD.HI.U32 R5, R7, R20, RZ ;  /* 0x0000001407057227 */ /* 0x000fc800078e00ff */
[----:B------:R-:W-:-:S04]  /*1e50*/  IMAD.HI.U32 R8, R7, R69, RZ ;  /* 0x0000004507087227 */ /* 0x000fc800078e00ff */
[----:B------:R-:W-:Y:S01]  /*1e60*/  IMAD R7, R4, R55, R16 ;  /* 0x0000003704077224 */ /* 0x000fe200078e0210 */
[----:B------:R-:W-:Y:S01]  /*1e70*/  LOP3.LUT R16, R176, 0xa, RZ, 0xfc, !PT ;  /* 0x0000000ab0107812 */ /* 0x000fe200078efcff */
[----:B------:R-:W-:Y:S01]  /*1e80*/  @!P6 IMAD.MOV R49, RZ, RZ, -R49 ;  /* 0x000000ffff31e224 */ /* 0x000fe200078e0a31 */
[C---:B------:R-:W-:Y:S01]  /*1e90*/  ISETP.GT.U32.AND P6, PT, R4.reuse, R63, PT ;  /* 0x0000003f0400720c */ /* 0x040fe20003fc4070 */
[----:B------:R-:W-:Y:S01]  /*1ea0*/  @!P5 IMAD.MOV R51, RZ, RZ, -R51 ;  /* 0x000000ffff33d224 */ /* 0x000fe200078e0a33 */
[C---:B------:R-:W-:Y:S01]  /*1eb0*/  ISETP.GT.U32.AND P5, PT, R4.reuse, R65, PT ;  /* 0x000000410400720c */ /* 0x040fe20003fa4070 */
[----:B------:R-:W-:Y:S01]  /*1ec0*/  @!P4 IMAD.MOV R57, RZ, RZ, -R57 ;  /* 0x000000ffff39c224 */ /* 0x000fe200078e0a39 */
[C---:B------:R-:W-:Y:S01]  /*1ed0*/  ISETP.GT.U32.AND P4, PT, R4.reuse, R25, PT ;  /* 0x000000190400720c */ /* 0x040fe20003f84070 */
[----:B------:R-:W-:Y:S01]  /*1ee0*/  @!P3 IMAD.MOV R53, RZ, RZ, -R53 ;  /* 0x000000ffff35b224 */ /* 0x000fe200078e0a35 */
[C---:B------:R-:W-:Y:S01]  /*1ef0*/  ISETP.GT.U32.AND P3, PT, R4.reuse, R9, PT ;  /* 0x000000090400720c */ /* 0x040fe20003f64070 */
[----:B------:R-:W-:Y:S01]  /*1f00*/  @!P2 IMAD.MOV R59, RZ, RZ, -R59 ;  /* 0x000000ffff3ba224 */ /* 0x000fe200078e0a3b */
[----:B------:R-:W-:Y:S01]  /*1f10*/  ISETP.GT.U32.AND P2, PT, R4, R7, PT ;  /* 0x000000070400720c */ /* 0x000fe20003f44070 */
[----:B------:R-:W-:Y:S01]  /*1f20*/  IMAD.MOV R67, RZ, RZ, -R12 ;  /* 0x000000ffff437224 */ /* 0x000fe200078e0a0c */
[----:B------:R-:W-:Y:S01]  /*1f30*/  LOP3.LUT R12, R176, 0x2, RZ, 0xfc, !PT ;  /* 0x00000002b00c7812 */ /* 0x000fe200078efcff */
[----:B------:R-:W-:-:S02]  /*1f40*/  IMAD.MOV R5, RZ, RZ, -R5 ;  /* 0x000000ffff057224 */ /* 0x000fc400078e0a05 */
[----:B------:R-:W-:Y:S02]  /*1f50*/  IMAD.MOV R8, RZ, RZ, -R8 ;  /* 0x000000ffff087224 */ /* 0x000fe400078e0a08 */
[----:B------:R-:W-:Y:S01]  /*1f60*/  IMAD R55, R4, R67, R18 ;  /* 0x0000004304377224 */ /* 0x000fe200078e0212 */
[----:B------:R-:W-:Y:S01]  /*1f70*/  LOP3.LUT R18, R176, 0x10, RZ, 0xfc, !PT ;  /* 0x00000010b0127812 */ /* 0x000fe200078efcff */
[C---:B------:R-:W-:Y:S01]  /*1f80*/  IMAD R69, R4.reuse, R8, R69 ;  /* 0x0000000804457224 */ /* 0x040fe200078e0245 */
[----:B------:R-:W-:Y:S01]  /*1f90*/  SHF.R.S32.HI R8, RZ, 0x2, R0 ;  /* 0x00000002ff087819 */ /* 0x000fe20000011400 */
[----:B------:R-:W-:Y:S01]  /*1fa0*/  IMAD R67, R4, R5, R20 ;  /* 0x0000000504437224 */ /* 0x000fe200078e0214 */
[----:B------:R-:W-:Y:S01]  /*1fb0*/  LOP3.LUT R20, R176, 0x14, RZ, 0xfc, !PT ;  /* 0x00000014b0147812 */ /* 0x000fe200078efcff */
[--C-:B------:R-:W-:Y:S01]  /*1fc0*/  @!P1 IMAD.IADD R61, R61, 0x1, -R4.reuse ;  /* 0x000000013d3d9824 */ /* 0x100fe200078e0a04 */
[C---:B------:R-:W-:Y:S01]  /*1fd0*/  ISETP.GT.U32.AND P1, PT, R4.reuse, R55, PT ;  /* 0x000000370400720c */ /* 0x040fe20003f24070 */
[--C-:B------:R-:W-:Y:S01]  /*1fe0*/  @!P6 IMAD.IADD R63, R63, 0x1, -R4.reuse ;  /* 0x000000013f3fe824 */ /* 0x100fe200078e0a04 */
[----:B------:R-:W-:Y:S01]  /*1ff0*/  ISETP.GT.U32.AND P6, PT, R4, R69, PT ;  /* 0x000000450400720c */ /* 0x000fe20003fc4070 */
[--C-:B------:R-:W-:Y:S01]  /*2000*/  @!P5 IMAD.IADD R65, R65, 0x1, -R4.reuse ;  /* 0x000000014141d824 */ /* 0x100fe200078e0a04 */
[----:B------:R-:W-:Y:S01]  /*2010*/  ISETP.GE.AND P5, PT, R28, RZ, PT ;  /* 0x000000ff1c00720c */ /* 0x000fe20003fa6270 */
[--C-:B------:R-:W-:Y:S01]  /*2020*/  @!P4 IMAD.IADD R25, R25, 0x1, -R4.reuse ;  /* 0x000000011919c824 */ /* 0x100fe200078e0a04 */
[----:B------:R-:W-:Y:S01]  /*2030*/  ISETP.GT.U32.AND P4, PT, R4, R67, PT ;  /* 0x000000430400720c */ /* 0x000fe20003f84070 */
[--C-:B------:R-:W-:Y:S01]  /*2040*/  @!P3 IMAD.IADD R9, R9, 0x1, -R4.reuse ;  /* 0x000000010909b824 */ /* 0x100fe200078e0a04 */
[----:B------:R-:W-:Y:S01]  /*2050*/  ISETP.GE.AND P3, PT, R30, RZ, PT ;  /* 0x000000ff1e00720c */ /* 0x000fe20003f66270 */
[--C-:B------:R-:W-:Y:S01]  /*2060*/  @!P2 IMAD.IADD R7, R7, 0x1, -R4.reuse ;  /* 0x000000010707a824 */ /* 0x100fe200078e0a04 */
[----:B------:R-:W-:Y:S01]  /*2070*/  ISETP.GE.AND P2, PT, R32, RZ, PT ;  /* 0x000000ff2000720c */ /* 0x000fe20003f46270 */
[----:B------:R-:W-:Y:S01]  /*2080*/  IMAD.SHL.U32 R5, R0, 0x20, RZ ;  /* 0x0000002000057824 */ /* 0x000fe200078e00ff */
[----:B------:R-:W-:Y:S01]  /*2090*/  SGXT R8, R8, 0x1 ;  /* 0x000000010808781a */ /* 0x000fe20000000200 */
[--C-:B------:R-:W-:Y:S01]  /*20a0*/  @!P1 IMAD.IADD R55, R55, 0x1, -R4.reuse ;  /* 0x0000000137379824 */ /* 0x100fe200078e0a04 */
[C---:B------:R-:W-:Y:S01]  /*20b0*/  ISETP.GT.U32.AND P1, PT, R4.reuse, R9, PT ;  /* 0x000000090400720c */ /* 0x040fe20003f24070 */
[--C-:B------:R-:W-:Y:S01]  /*20c0*/  @!P6 IMAD.IADD R69, R69, 0x1, -R4.reuse ;  /* 0x000000014545e824 */ /* 0x100fe200078e0a04 */
[C---:B------:R-:W-:Y:S01]  /*20d0*/  ISETP.GT.U32.AND P6, PT, R4.reuse, R7, PT ;  /* 0x000000070400720c */ /* 0x040fe20003fc4070 */
[----:B------:R-:W-:Y:S01]  /*20e0*/  @!P5 IMAD.MOV R61, RZ, RZ, -R61 ;  /* 0x000000ffff3dd224 */ /* 0x000fe200078e0a3d */
[C---:B------:R-:W-:Y:S01]  /*20f0*/  ISETP.GT.U32.AND P5, PT, R4.reuse, R25, PT ;  /* 0x000000190400720c */ /* 0x040fe20003fa4070 */
[----:B------:R-:W-:Y:S01]  /*2100*/  @!P4 IMAD.IADD R67, R67, 0x1, -R4 ;  /* 0x000000014343c824 */ /* 0x000fe200078e0a04 */
[C---:B------:R-:W-:Y:S01]  /*2110*/  ISETP.GT.U32.AND P4, PT, R4.reuse, R69, PT ;  /* 0x000000450400720c */ /* 0x040fe20003f84070 */
[----:B------:R-:W-:Y:S01]  /*2120*/  @!P3 IMAD.MOV R63, RZ, RZ, -R63 ;  /* 0x000000ffff3fb224 */ /* 0x000fe200078e0a3f */
[C---:B------:R-:W-:Y:S01]  /*2130*/  ISETP.GT.U32.AND P3, PT, R4.reuse, R55, PT ;  /* 0x000000370400720c */ /* 0x040fe20003f64070 */
[----:B------:R-:W-:Y:S01]  /*2140*/  @!P2 IMAD.MOV R65, RZ, RZ, -R65 ;  /* 0x000000ffff41a224 */ /* 0x000fe200078e0a41 */
[----:B------:R-:W-:-:S02]  /*2150*/  ISETP.GT.U32.AND P2, PT, R4, R67, PT ;  /* 0x000000430400720c */ /* 0x000fc40003f44070 */
[----:B------:R-:W-:Y:S01]  /*2160*/  LOP3.LUT R5, R5, 0x760, RZ, 0xc0, !PT ;  /* 0x0000076005057812 */ /* 0x000fe200078ec0ff */
[--C-:B------:R-:W-:Y:S01]  /*2170*/  @!P1 IMAD.IADD R9, R9, 0x1, -R4.reuse ;  /* 0x0000000109099824 */ /* 0x100fe200078e0a04 */
[----:B------:R-:W-:Y:S01]  /*2180*/  ISETP.GE.AND P1, PT, R24, RZ, PT ;  /* 0x000000ff1800720c */ /* 0x000fe20003f26270 */
        /* <DEDUP_REMOVED lines=8> */
[----:B------:R-:W-:Y:S01]  /*2210*/  @!P2 IMAD.IADD R67, R67, 0x1, -R4 ;  /* 0x000000014343a824 */ /* 0x000fe200078e0a04 */
[----:B------:R-:W-:Y:S01]  /*2220*/  ISETP.NE.AND P2, PT, R89, RZ, PT ;  /* 0x000000ff5900720c */ /* 0x000fe20003f45270 */
[----:B------:R-:W-:Y:S01]  /*2230*/  @!P0 IMAD.MOV R9, RZ, RZ, -R9 ;  /* 0x000000ffff098224 */ /* 0x000fe200078e0a09 */
[----:B------:R-:W-:Y:S01]  /*2240*/  LOP3.LUT R4, RZ, R89, RZ, 0x33, !PT ;  /* 0x00000059ff047212 */ /* 0x000fe200078e33ff */
[----:B------:R-:W-:Y:S01]  /*2250*/  @!P1 IMAD.MOV R25, RZ, RZ, -R25 ;  /* 0x000000ffff199224 */ /* 0x000fe200078e0a19 */
[----:B------:R-:W-:Y:S01]  /*2260*/  LOP3.LUT R89, R0, 0x1f, RZ, 0xc0, !PT ;  /* 0x0000001f00597812 */ /* 0x000fe200078ec0ff */
[----:B------:R-:W-:Y:S01]  /*2270*/  @!P6 IMAD.MOV R55, RZ, RZ, -R55 ;  /* 0x000000ffff37e224 */ /* 0x000fe200078e0a37 */
[C---:B------:R-:W-:Y:S01]  /*2280*/  SEL R13, R4.reuse, R13, !P2 ;  /* 0x0000000d040d7207 */ /* 0x040fe20005000000 */
[----:B------:R-:W-:Y:S01]  /*2290*/  @!P5 IMAD.MOV R7, RZ, RZ, -R7 ;  /* 0x000000ffff07d224 */ /* 0x000fe200078e0a07 */
[C---:B------:R-:W-:Y:S01]  /*22a0*/  SEL R27, R4.reuse, R27, !P2 ;  /* 0x0000001b041b7207 */ /* 0x040fe20005000000 */
[----:B------:R-:W-:Y:S01]  /*22b0*/  @!P4 IMAD.MOV R67, RZ, RZ, -R67 ;  /* 0x000000ffff43c224 */ /* 0x000fe200078e0a43 */
[C---:B------:R-:W-:Y:S01]  /*22c0*/  SEL R9, R4.reuse, R9, !P2 ;  /* 0x0000000904097207 */ /* 0x040fe20005000000 */
[----:B------:R-:W-:Y:S01]  /*22d0*/  IMAD R13, R13, UR4, RZ ;  /* 0x000000040d0d7c24 */ /* 0x000fe2000f8e02ff */
[C---:B------:R-:W-:Y:S01]  /*22e0*/  SEL R7, R4.reuse, R7, !P2 ;  /* 0x0000000704077207 */ /* 0x040fe20005000000 */
[----:B------:R-:W-:Y:S01]  /*22f0*/  @!P3 IMAD.MOV R69, RZ, RZ, -R69 ;  /* 0x000000ffff45b224 */ /* 0x000fe200078e0a45 */
[C---:B------:R-:W-:Y:S01]  /*2300*/  SEL R11, R4.reuse, R11, !P2 ;  /* 0x0000000b040b7207 */ /* 0x040fe20005000000 */
[----:B------:R-:W-:Y:S01]  /*2310*/  IMAD R27, R27, UR4, RZ ;  /* 0x000000041b1b7c24 */ /* 0x000fe2000f8e02ff */
[----:B------:R-:W-:Y:S01]  /*2320*/  SHF.R.S32.HI R198, RZ, 0x1f, R13 ;  /* 0x0000001fffc67819 */ /* 0x000fe2000001140d */
[----:B------:R-:W-:Y:S01]  /*2330*/  IMAD R7, R7, UR4, RZ ;  /* 0x0000000407077c24 */ /* 0x000fe2000f8e02ff */
[----:B------:R-:W-:Y:S01]  /*2340*/  IADD3 R180, P3, R13, UR14, RZ ;  /* 0x0000000e0db47c10 */ /* 0x000fe2000ff7e0ff */
[----:B------:R-:W-:Y:S01]  /*2350*/  IMAD R9, R9, UR4, RZ ;  /* 0x0000000409097c24 */ /* 0x000fe2000f8e02ff */
[C---:B------:R-:W-:Y:S01]  /*2360*/  SEL R15, R4.reuse, R15, !P2 ;  /* 0x0000000f040f7207 */ /* 0x040fe20005000000 */
[----:B------:R-:W-:Y:S01]  /*2370*/  IMAD R11, R11, UR4, RZ ;  /* 0x000000040b0b7c24 */ /* 0x000fe2000f8e02ff */
[----:B------:R-:W-:Y:S01]  /*2380*/  SEL R17, R4, R17, !P2 ;  /* 0x0000001104117207 */ /* 0x000fe20005000000 */
[----:B------:R-:W-:Y:S01]  /*2390*/  IMAD R89, R89, UR5, RZ ;  /* 0x0000000559597c24 */ /* 0x000fe2000f8e02ff */
[----:B------:R-:W-:Y:S01]  /*23a0*/  IADD3.X R198, R198, UR15, RZ, P3, !PT ;  /* 0x0000000fc6c67c10 */ /* 0x000fe20009ffe4ff */
[----:B------:R-:W-:Y:S01]  /*23b0*/  IMAD R15, R15, UR4, RZ ;  /* 0x000000040f0f7c24 */ /* 0x000fe2000f8e02ff */
[----:B------:R-:W-:Y:S01]  /*23c0*/  SHF.R.S32.HI R238, RZ, 0x1f, R27 ;  /* 0x0000001fffee7819 */ /* 0x000fe2000001141b */
[----:B------:R-:W-:Y:S01]  /*23d0*/  IMAD R17, R17, UR4, RZ ;  /* 0x0000000411117c24 */ /* 0x000fe2000f8e02ff */
[----:B------:R-:W-:-:S02]  /*23e0*/  IADD3 R200, P3, R27, UR14, RZ ;  /* 0x0000000e1bc87c10 */ /* 0x000fc4000ff7e0ff */
[----:B------:R-:W-:Y:S02]  /*23f0*/  CS2R R26, SRZ ;  /* 0x00000000001a7805 */ /* 0x000fe4000001ff00 */
[C---:B------:R-:W-:Y:S02]  /*2400*/  SEL R19, R4.reuse, R19, !P2 ;  /* 0x0000001304137207 */ /* 0x040fe40005000000 */
[C---:B------:R-:W-:Y:S02]  /*2410*/  SEL R21, R4.reuse, R21, !P2 ;  /* 0x0000001504157207 */ /* 0x040fe40005000000 */
[C---:B------:R-:W-:Y:S01]  /*2420*/  SEL R23, R4.reuse, R23, !P2 ;  /* 0x0000001704177207 */ /* 0x040fe20005000000 */
[----:B------:R-:W-:Y:S01]  /*2430*/  IMAD R19, R19, UR4, RZ ;  /* 0x0000000413137c24 */ /* 0x000fe2000f8e02ff */
[C---:B------:R-:W-:Y:S01]  /*2440*/  SEL R25, R4.reuse, R25, !P2 ;  /* 0x0000001904197207 */ /* 0x040fe20005000000 */
[----:B------:R-:W-:Y:S01]  /*2450*/  IMAD R21, R21, UR4, RZ ;  /* 0x0000000415157c24 */ /* 0x000fe2000f8e02ff */
[C---:B------:R-:W-:Y:S01]  /*2460*/  SEL R29, R4.reuse, R29, !P2 ;  /* 0x0000001d041d7207 */ /* 0x040fe20005000000 */
[----:B------:R-:W-:Y:S01]  /*2470*/  IMAD R23, R23, UR4, RZ ;  /* 0x0000000417177c24 */ /* 0x000fe2000f8e02ff */
[----:B------:R-:W-:Y:S01]  /*2480*/  SEL R31, R4, R31, !P2 ;  /* 0x0000001f041f7207 */ /* 0x000fe20005000000 */
[----:B------:R-:W-:Y:S01]  /*2490*/  IMAD R25, R25, UR4, RZ ;  /* 0x0000000419197c24 */ /* 0x000fe2000f8e02ff */
[----:B------:R-:W-:Y:S01]  /*24a0*/  IADD3.X R238, R238, UR15, RZ, P3, !PT ;  /* 0x0000000feeee7c10 */ /* 0x000fe20009ffe4ff */
[----:B------:R-:W-:Y:S01]  /*24b0*/  IMAD R29, R29, UR4, RZ ;  /* 0x000000041d1d7c24 */ /* 0x000fe2000f8e02ff */
[C---:B------:R-:W-:Y:S01]  /*24c0*/  SEL R33, R4.reuse, R33, !P2 ;  /* 0x0000002104217207 */ /* 0x040fe20005000000 */
[----:B------:R-:W-:Y:S01]  /*24d0*/  IMAD R31, R31, UR4, RZ ;  /* 0x000000041f1f7c24 */ /* 0x000fe2000f8e02ff */
[----:B------:R-:W-:-:S02]  /*24e0*/  SEL R35, R4, R35, !P2 ;  /* 0x0000002304237207 */ /* 0x000fc40005000000 */
[C---:B------:R-:W-:Y:S01]  /*24f0*/  SEL R37, R4.reuse, R37, !P2 ;  /* 0x0000002504257207 */ /* 0x040fe20005000000 */
[----:B------:R-:W-:Y:S01]  /*2500*/  IMAD R33, R33, UR4, RZ ;  /* 0x0000000421217c24 */ /* 0x000fe2000f8e02ff */
        /* <DEDUP_REMOVED lines=30> */
[----:B------:R-:W-:Y:S01]  /*26f0*/  SHF.R.S32.HI R144, RZ, 0x1f, R7 ;  /* 0x0000001fff907819 */ /* 0x000fe20000011407 */
[----:B------:R-:W-:Y:S01]  /*2700*/  IMAD R65, R65, UR4, RZ ;  /* 0x0000000441417c24 */ /* 0x000fe2000f8e02ff */
[----:B------:R-:W-:Y:S01]  /*2710*/  IADD3 R170, P3, R7, UR14, RZ ;  /* 0x0000000e07aa7c10 */ /* 0x000fe2000ff7e0ff */
[----:B------:R-:W-:Y:S01]  /*2720*/  IMAD R67, R67, UR4, RZ ;  /* 0x0000000443437c24 */ /* 0x000fe2000f8e02ff */
[----:B------:R-:W-:Y:S01]  /*2730*/  SEL R4, R4, R69, !P2 ;  /* 0x0000004504047207 */ /* 0x000fe20005000000 */
[----:B------:R-:W0:Y:S01]  /*2740*/  LDC R7, c[0x0][0x238] ;  /* 0x00008e00ff077b82 */ /* 0x000e220000000800 */
[----:B------:R-:W-:-:S02]  /*2750*/  SHF.R.S32.HI R190, RZ, 0x1f, R9 ;  /* 0x0000001fffbe7819 */ /* 0x000fc40000011409 */
[----:B------:R-:W-:Y:S02]  /*2760*/  CS2R R68, SRZ ;  /* 0x0000000000447805 */ /* 0x000fe4000001ff00 */
[----:B------:R-:W-:Y:S01]  /*2770*/  IADD3 R6, P5, R9, UR14, RZ ;  /* 0x0000000e09067c10 */ /* 0x000fe2000ffbe0ff */
[----:B------:R-:W-:Y:S01]  /*2780*/  IMAD R4, R4, UR4, RZ ;  /* 0x0000000404047c24 */ /* 0x000fe2000f8e02ff */
[----:B------:R-:W-:Y:S01]  /*2790*/  SHF.R.S32.HI R194, RZ, 0x1f, R11 ;  /* 0x0000001fffc27819 */ /* 0x000fe2000001140b */
[----:B------:R-:W-:Y:S01]  /*27a0*/  UIADD3 UR4, UR8, 0x1000, URZ ;  /* 0x0000100008047890 */ /* 0x000fe2000fffe03f */
[----:B------:R-:W-:Y:S02]  /*27b0*/  IADD3 R178, P4, R11, UR14, RZ ;  /* 0x0000000e0bb27c10 */ /* 0x000fe4000ff9e0ff */
[----:B------:R-:W-:Y:S01]  /*27c0*/  SHF.R.S32.HI R202, RZ, 0x1f, R15 ;  /* 0x0000001fffca7819 */ /* 0x000fe2000001140f */
[----:B------:R-:W-:Y:S01]  /*27d0*/  USHF.R.U32.HI UR4, URZ, 0x4, UR4 ;  /* 0x000000043f047899 */ /* 0x000fe20008011604 */
[----:B------:R-:W-:-:S02]  /*27e0*/  IADD3 R182, P2, R15, UR14, RZ ;  /* 0x0000000e0fb67c10 */ /* 0x000fc4000ff5e0ff */
[----:B------:R-:W-:Y:S01]  /*27f0*/  SHF.R.S32.HI R206, RZ, 0x1f, R17 ;  /* 0x0000001fffce7819 */ /* 0x000fe20000011411 */
[----:B------:R-:W-:Y:S01]  /*2800*/  USGXT.U32 UR4, UR4, 0xe ;  /* 0x0000000e0404789a */ /* 0x000fe20008000000 */
[----:B------:R-:W-:Y:S02]  /*2810*/  IADD3 R184, P1, R17, UR14, RZ ;  /* 0x0000000e11b87c10 */ /* 0x000fe4000ff3e0ff */
[----:B------:R-:W-:Y:S02]  /*2820*/  IADD3.X R190, R190, UR15, RZ, P5, !PT ;  /* 0x0000000fbebe7c10 */ /* 0x000fe4000affe4ff */
[----:B------:R-:W-:Y:S02]  /*2830*/  IADD3.X R194, R194, UR15, RZ, P4, !PT ;  /* 0x0000000fc2c27c10 */ /* 0x000fe4000a7fe4ff */
[----:B------:R-:W-:Y:S02]  /*2840*/  IADD3.X R202, R202, UR15, RZ, P2, !PT ;  /* 0x0000000fcaca7c10 */ /* 0x000fe400097fe4ff */
[----:B------:R-:W-:Y:S01]  /*2850*/  IADD3.X R206, R206, UR15, RZ, P1, !PT ;  /* 0x0000000fcece7c10 */ /* 0x000fe20008ffe4ff */
[-C--:B0-----:R-:W-:Y:S01]  /*2860*/  IMAD R88, R88, R7.reuse, RZ ;  /* 0x0000000758587224 */ /* 0x081fe200078e02ff */
[----:B------:R-:W-:Y:S01]  /*2870*/  SHF.R.S32.HI R210, RZ, 0x1f, R19 ;  /* 0x0000001fffd27819 */ /* 0x000fe20000011413 */
[-C--:B------:R-:W-:Y:S01]  /*2880*/  IMAD R20, R20, R7.reuse, RZ ;  /* 0x0000000714147224 */ /* 0x080fe200078e02ff */
[----:B------:R-:W-:Y:S01]  /*2890*/  IADD3 R186, P0, R19, UR14, RZ ;  /* 0x0000000e13ba7c10 */ /* 0x000fe2000ff1e0ff */
[-C--:B------:R-:W-:Y:S01]  /*28a0*/  IMAD R18, R18, R7.reuse, RZ ;  /* 0x0000000712127224 */ /* 0x080fe200078e02ff */
[----:B------:R-:W-:Y:S01]  /*28b0*/  SHF.R.S32.HI R226, RZ, 0x1f, R21 ;  /* 0x0000001fffe27819 */ /* 0x000fe20000011415 */
[-C--:B------:R-:W-:Y:S01]  /*28c0*/  IMAD R16, R16, R7.reuse, RZ ;  /* 0x0000000710107224 */ /* 0x080fe200078e02ff */
[----:B------:R-:W-:Y:S01]  /*28d0*/  IADD3 R188, P6, R21, UR14, RZ ;  /* 0x0000000e15bc7c10 */ /* 0x000fe2000ffde0ff */
[-C--:B------:R-:W-:Y:S01]  /*28e0*/  IMAD R14, R14, R7.reuse, RZ ;  /* 0x000000070e0e7224 */ /* 0x080fe200078e02ff */
[----:B------:R-:W-:Y:S01]  /*28f0*/  SHF.R.S32.HI R230, RZ, 0x1f, R23 ;  /* 0x0000001fffe67819 */ /* 0x000fe20000011417 */
[-C--:B------:R-:W-:Y:S01]  /*2900*/  IMAD R12, R12, R7.reuse, RZ ;  /* 0x000000070c0c7224 */ /* 0x080fe200078e02ff */
[----:B------:R-:W-:Y:S01]  /*2910*/  IADD3 R192, P5, R23, UR14, RZ ;  /* 0x0000000e17c07c10 */ /* 0x000fe2000ffbe0ff */
[----:B------:R-:W-:Y:S01]  /*2920*/  IMAD.SHL.U32 R11, R7, 0x20, RZ ;  /* 0x00000020070b7824 */ /* 0x000fe200078e00ff */
[----:B------:R-:W-:Y:S01]  /*2930*/  SHF.R.S32.HI R234, RZ, 0x1f, R25 ;  /* 0x0000001fffea7819 */ /* 0x000fe20000011419 */
[-C--:B------:R-:W-:Y:S01]  /*2940*/  IMAD R10, R174, R7.reuse, RZ ;  /* 0x00000007ae0a7224 */ /* 0x080fe200078e02ff */
[----:B------:R-:W-:Y:S01]  /*2950*/  IADD3 R196, P4, R25, UR14, RZ ;  /* 0x0000000e19c47c10 */ /* 0x000fe2000ff9e0ff */
[----:B------:R-:W-:Y:S01]  /*2960*/  IMAD R9, R172, R7, RZ ;  /* 0x00000007ac097224 */ /* 0x000fe200078e02ff */
[----:B------:R-:W-:-:S02]  /*2970*/  SHF.R.S32.HI R168, RZ, 0x1f, R29 ;  /* 0x0000001fffa87819 */ /* 0x000fc4000001141d */
[----:B------:R-:W-:Y:S02]  /*2980*/  CS2R R24, SRZ ;  /* 0x0000000000187805 */ /* 0x000fe4000001ff00 */
[----:B------:R-:W-:Y:S02]  /*2990*/  IADD3 R204, P2, R29, UR14, RZ ;  /* 0x0000000e1dcc7c10 */ /* 0x000fe4000ff5e0ff */
[----:B------:R-:W-:Y:S02]  /*29a0*/  CS2R R28, SRZ ;  /* 0x00000000001c7805 */ /* 0x000fe4000001ff00 */
[----:B------:R-:W-:Y:S02]  /*29b0*/  SHF.R.S32.HI R164, RZ, 0x1f, R31 ;  /* 0x0000001fffa47819 */ /* 0x000fe4000001141f */
[----:B------:R-:W-:Y:S02]  /*29c0*/  IADD3 R208, P1, R31, UR14, RZ ;  /* 0x0000000e1fd07c10 */ /* 0x000fe4000ff3e0ff */
[----:B------:R-:W-:-:S02]  /*29d0*/  CS2R R30, SRZ ;  /* 0x00000000001e7805 */ /* 0x000fc4000001ff00 */
[----:B------:R-:W-:Y:S02]  /*29e0*/  IADD3.X R210, R210, UR15, RZ, P0, !PT ;  /* 0x0000000fd2d27c10 */ /* 0x000fe400087fe4ff */
[----:B------:R-:W-:Y:S02]  /*29f0*/  IADD3.X R226, R226, UR15, RZ, P6, !PT ;  /* 0x0000000fe2e27c10 */ /* 0x000fe4000b7fe4ff */
[----:B------:R-:W-:Y:S02]  /*2a00*/  IADD3.X R230, R230, UR15, RZ, P5, !PT ;  /* 0x0000000fe6e67c10 */ /* 0x000fe4000affe4ff */
[----:B------:R-:W-:Y:S02]  /*2a10*/  IADD3.X R234, R234, UR15, RZ, P4, !PT ;  /* 0x0000000feaea7c10 */ /* 0x000fe4000a7fe4ff */
[----:B------:R-:W-:Y:S02]  /*2a20*/  IADD3.X R168, R168, UR15, RZ, P2, !PT ;  /* 0x0000000fa8a87c10 */ /* 0x000fe400097fe4ff */
[----:B------:R-:W-:-:S02]  /*2a30*/  IADD3.X R164, R164, UR15, RZ, P1, !PT ;  /* 0x0000000fa4a47c10 */ /* 0x000fc40008ffe4ff */
[----:B------:R-:W-:Y:S02]  /*2a40*/  SHF.R.S32.HI R160, RZ, 0x1f, R33 ;  /* 0x0000001fffa07819 */ /* 0x000fe40000011421 */
[----:B------:R-:W-:Y:S02]  /*2a50*/  IADD3 R224, P0, R33, UR14, RZ ;  /* 0x0000000e21e07c10 */ /* 0x000fe4000ff1e0ff */
[----:B------:R-:W-:Y:S02]  /*2a60*/  CS2R R32, SRZ ;  /* 0x0000000000207805 */ /* 0x000fe4000001ff00 */
[----:B------:R-:W-:Y:S02]  /*2a70*/  SHF.R.S32.HI R156, RZ, 0x1f, R35 ;  /* 0x0000001fff9c7819 */ /* 0x000fe40000011423 */
[----:B------:R-:W-:Y:S02]  /*2a80*/  IADD3 R228, P6, R35, UR14, RZ ;  /* 0x0000000e23e47c10 */ /* 0x000fe4000ffde0ff */
[----:B------:R-:W-:-:S02]  /*2a90*/  CS2R R34, SRZ ;  /* 0x0000000000227805 */ /* 0x000fc4000001ff00 */
        /* <DEDUP_REMOVED lines=18> */
[----:B------:R-:W-:Y:S02]  /*2bc0*/  IADD3.X R136, R136, UR15, RZ, P1, !PT ;  /* 0x0000000f88887c10 */ /* 0x000fe40008ffe4ff */
[----:B------:R-:W-:Y:S02]  /*2bd0*/  SHF.R.S32.HI R132, RZ, 0x1f, R45 ;  /* 0x0000001fff847819 */ /* 0x000fe4000001142d */
[----:B------:R-:W-:Y:S02]  /*2be0*/  IADD3 R158, P0, R45, UR14, RZ ;  /* 0x0000000e2d9e7c10 */ /* 0x000fe4000ff1e0ff */
[----:B------:R-:W-:Y:S02]  /*2bf0*/  CS2R R44, SRZ ;  /* 0x00000000002c7805 */ /* 0x000fe4000001ff00 */
[----:B------:R-:W-:Y:S02]  /*2c00*/  SHF.R.S32.HI R128, RZ, 0x1f, R47 ;  /* 0x0000001fff807819 */ /* 0x000fe4000001142f */
[----:B------:R-:W-:-:S02]  /*2c10*/  IADD3 R154, P6, R47, UR14, RZ ;  /* 0x0000000e2f9a7c10 */ /* 0x000fc4000ffde0ff */
[----:B------:R-:W-:Y:S02]  /*2c20*/  CS2R R46, SRZ ;  /* 0x00000000002e7805 */ /* 0x000fe4000001ff00 */
        /* <DEDUP_REMOVED lines=15> */
[----:B------:R-:W-:Y:S02]  /*2d20*/  LOP3.LUT R5, R5, 0x90, R8, 0xf8, !PT ;  /* 0x0000009005057812 */ /* 0x000fe400078ef808 */
[----:B------:R-:W-:-:S02]  /*2d30*/  LOP3.LUT R23, R176, 0x1a, RZ, 0xfc, !PT ;  /* 0x0000001ab0177812 */ /* 0x000fc400078efcff */
[C---:B------:R-:W-:Y:S02]  /*2d40*/  LOP3.LUT R22, R176.reuse, 0x18, RZ, 0xfc, !PT ;  /* 0x00000018b0167812 */ /* 0x040fe400078efcff */
[C---:B------:R-:W-:Y:S01]  /*2d50*/  LOP3.LUT R21, R176.reuse, 0x16, RZ, 0xfc, !PT ;  /* 0x00000016b0157812 */ /* 0x040fe200078efcff */
[-C--:B------:R-:W-:Y:S01]  /*2d60*/  IMAD R23, R23, R7.reuse, RZ ;  /* 0x0000000717177224 */ /* 0x080fe200078e02ff */
[----:B------:R-:W-:Y:S01]  /*2d70*/  LOP3.LUT R19, R176, 0x12, RZ, 0xfc, !PT ;  /* 0x00000012b0137812 */ /* 0x000fe200078efcff */
[-C--:B------:R-:W-:Y:S01]  /*2d80*/  IMAD R22, R22, R7.reuse, RZ ;  /* 0x0000000716167224 */ /* 0x080fe200078e02ff */
[C---:B------:R-:W-:Y:S01]  /*2d90*/  LOP3.LUT R17, R176.reuse, 0xc, RZ, 0xfc, !PT ;  /* 0x0000000cb0117812 */ /* 0x040fe200078efcff */
[-C--:B------:R-:W-:Y:S01]  /*2da0*/  IMAD R21, R21, R7.reuse, RZ ;  /* 0x0000000715157224 */ /* 0x080fe200078e02ff */
[C---:B------:R-:W-:Y:S01]  /*2db0*/  LOP3.LUT R15, R176.reuse, 0x8, RZ, 0xfc, !PT ;  /* 0x00000008b00f7812 */ /* 0x040fe200078efcff */
[-C--:B------:R-:W-:Y:S01]  /*2dc0*/  IMAD R19, R19, R7.reuse, RZ ;  /* 0x0000000713137224 */ /* 0x080fe200078e02ff */
[----:B------:R-:W-:Y:S01]  /*2dd0*/  LOP3.LUT R13, R176, 0x4, RZ, 0xfc, !PT ;  /* 0x00000004b00d7812 */ /* 0x000fe200078efcff */
[-C--:B------:R-:W-:Y:S01]  /*2de0*/  IMAD R17, R17, R7.reuse, RZ ;  /* 0x0000000711117224 */ /* 0x080fe200078e02ff */
[----:B------:R-:W-:Y:S01]  /*2df0*/  IADD3.X R132, R132, UR15, RZ, P0, !PT ;  /* 0x0000000f84847c10 */ /* 0x000fe200087fe4ff */
[-C--:B------:R-:W-:Y:S01]  /*2e00*/  IMAD R15, R15, R7.reuse, RZ ;  /* 0x000000070f0f7224 */ /* 0x080fe200078e02ff */
[----:B------:R-:W-:Y:S01]  /*2e10*/  IADD3.X R128, R128, UR15, RZ, P6, !PT ;  /* 0x0000000f80807c10 */ /* 0x000fe2000b7fe4ff */
[-C--:B------:R-:W-:Y:S01]  /*2e20*/  IMAD R13, R13, R7.reuse, RZ ;  /* 0x000000070d0d7224 */ /* 0x080fe200078e02ff */
[----:B------:R-:W-:Y:S01]  /*2e30*/  IADD3.X R124, R124, UR15, RZ, P5, !PT ;  /* 0x0000000f7c7c7c10 */ /* 0x000fe2000affe4ff */
[----:B------:R-:W-:Y:S01]  /*2e40*/  IMAD R7, R176, R7, RZ ;  /* 0x00000007b0077224 */ /* 0x000fe200078e02ff */
[----:B------:R-:W-:-:S02]  /*2e50*/  IADD3.X R120, R120, UR15, RZ, P4, !PT ;  /* 0x0000000f78787c10 */ /* 0x000fc4000a7fe4ff */
[----:B------:R-:W-:Y:S02]  /*2e60*/  IADD3.X R116, R116, UR15, RZ, P3, !PT ;  /* 0x0000000f74747c10 */ /* 0x000fe40009ffe4ff */
[----:B------:R-:W-:Y:S02]  /*2e70*/  IADD3.X R112, R112, UR15, RZ, P2, !PT ;  /* 0x0000000f70707c10 */ /* 0x000fe400097fe4ff */
[----:B------:R-:W-:Y:S02]  /*2e80*/  IADD3.X R108, R108, UR15, RZ, P1, !PT ;  /* 0x0000000f6c6c7c10 */ /* 0x000fe40008ffe4ff */
        /* <DEDUP_REMOVED lines=17> */
[----:B------:R-:W-:Y:S01]  /*2fa0*/  IADD3 R106, P1, R92, UR12, RZ ;  /* 0x0000000c5c6a7c10 */ /* 0x000fe2000ff3e0ff */
[----:B------:R-:W-:Y:S01]  /*2fb0*/  USHF.L.U32 UR12, UR5, 0x5, URZ ;  /* 0x00000005050c7899 */ /* 0x000fe2000800063f */
[----:B------:R-:W-:Y:S02]  /*2fc0*/  LOP3.LUT R8, R5, R176, RZ, 0xfc, !PT ;  /* 0x000000b005087212 */ /* 0x000fe400078efcff */
[----:B------:R-:W-:Y:S02]  /*2fd0*/  IADD3.X R104, R104, UR15, RZ, P0, !PT ;  /* 0x0000000f68687c10 */ /* 0x000fe400087fe4ff */
[----:B------:R-:W-:-:S02]  /*2fe0*/  IADD3.X R102, R102, UR15, RZ, P6, !PT ;  /* 0x0000000f66667c10 */ /* 0x000fc4000b7fe4ff */
[----:B------:R-:W-:Y:S02]  /*2ff0*/  IADD3.X R100, R100, UR15, RZ, P5, !PT ;  /* 0x0000000f64647c10 */ /* 0x000fe4000affe4ff */
[----:B------:R-:W-:Y:S02]  /*3000*/  IADD3.X R98, R98, UR15, RZ, P4, !PT ;  /* 0x0000000f62627c10 */ /* 0x000fe4000a7fe4ff */
[----:B------:R-:W-:Y:S02]  /*3010*/  IADD3.X R96, R96, UR15, RZ, P3, !PT ;  /* 0x0000000f60607c10 */ /* 0x000fe40009ffe4ff */
[----:B------:R-:W-:Y:S02]  /*3020*/  IADD3.X R94, R94, UR15, RZ, P2, !PT ;  /* 0x0000000f5e5e7c10 */ /* 0x000fe400097fe4ff */
[----:B------:R-:W-:Y:S02]  /*3030*/  LEA.HI.X.SX32 R92, R92, UR13, 0x1, P1 ;  /* 0x0000000d5c5c7c11 */ /* 0x000fe400088f0eff */
[----:B------:R-:W-:-:S02]  /*3040*/  SHF.R.S32.HI R5, RZ, 0x1f, R89 ;  /* 0x0000001fff057819 */ /* 0x000fc40000011459 */
[----:B------:R-:W-:-:S07]  /*3050*/  LOP3.LUT R4, R8, 0x10, RZ, 0x3c, !PT ;  /* 0x0000001008047812 */ /* 0x000fce00078e3cff */
.L_x_1:
[C---:B------:R-:W-:Y:S02]  /*3060*/  LOP3.LUT R99, R176.reuse, 0x2, RZ, 0xfc, !PT ;  /* 0x00000002b0637812 */ /* 0x040fe400078efcff */
[C---:B------:R-:W-:Y:S02]  /*3070*/  LOP3.LUT R101, R176.reuse, 0x4, RZ, 0xfc, !PT ;  /* 0x00000004b0657812 */ /* 0x040fe400078efcff */
[----:B------:R-:W-:Y:S02]  /*3080*/  IADD3 R216, P3, R7, R106, RZ ;  /* 0x0000006a07d87210 */ /* 0x000fe40007f7e0ff */
[----:B------:R-:W-:Y:S02]  /*3090*/  ISETP.GE.AND P1, PT, R99, UR9, PT ;  /* 0x0000000963007c0c */ /* 0x000fe4000bf26270 */
[C---:B------:R-:W-:Y:S02]  /*30a0*/  ISETP.GE.AND P0, PT, R176.reuse, UR9, PT ;  /* 0x00000009b0007c0c */ /* 0x040fe4000bf06270 */
[----:B------:R-:W-:-:S02]  /*30b0*/  LOP3.LUT R99, R176, 0x6, RZ, 0xfc, !PT ;  /* 0x00000006b0637812 */ /* 0x000fc400078efcff */
[----:B------:R-:W-:Y:S02]  /*30c0*/  ISETP.GE.AND P2, PT, R101, UR9, PT ;  /* 0x0000000965007c0c */ /* 0x000fe4000bf46270 */
[----:B------:R-:W-:Y:S02]  /*30d0*/  LEA.HI.X.SX32 R217, R7, R92, 0x1, P3 ;  /* 0x0000005c07d97211 */ /* 0x000fe400018f0eff */
[----:B------:R-:W-:Y:S02]  /*30e0*/  LOP3.LUT R101, R176, 0x8, RZ, 0xfc, !PT ;  /* 0x00000008b0657812 */ /* 0x000fe400078efcff */
[----:B------:R-:W-:Y:S02]  /*30f0*/  IADD3 R212, P3, R12, R106, RZ ;  /* 0x0000006a0cd47210 */ /* 0x000fe40007f7e0ff */
[----:B------:R-:W-:Y:S02]  /*3100*/  ISETP.GE.AND P6, PT, R99, UR9, PT ;  /* 0x0000000963007c0c */ /* 0x000fe4000bfc6270 */
[----:B------:R-:W-:-:S02]  /*3110*/  LOP3.LUT R99, R176, 0xa, RZ, 0xfc, !PT ;  /* 0x0000000ab0637812 */ /* 0x000fc400078efcff */
[----:B------:R-:W-:Y:S02]  /*3120*/  ISETP.GE.AND P5, PT, R101, UR9, PT ;  /* 0x0000000965007c0c */ /* 0x000fe4000bfa6270 */
[----:B------:R-:W-:Y:S02]  /*3130*/  LEA.HI.X.SX32 R213, R12, R92, 0x1, P3 ;  /* 0x0000005c0cd57211 */ /* 0x000fe400018f0eff */
[----:B------:R-:W-:Y:S02]  /*3140*/  PRMT R101, RZ, 0x7610, R101 ;  /* 0x00007610ff657816 */ /* 0x000fe40000000065 */
[----:B------:R-:W-:Y:S02]  /*3150*/  IADD3 R214, P3, R13, R106, RZ ;  /* 0x0000006a0dd67210 */ /* 0x000fe40007f7e0ff */
[----:B------:R-:W-:Y:S02]  /*3160*/  ISETP.GE.AND P4, PT, R99, UR9, PT ;  /* 0x0000000963007c0c */ /* 0x000fe4000bf86270 */
[----:B------:R-:W-:Y:S01]  /*3170*/  LOP3.LUT R99, R176, 0xc, RZ, 0xfc, !PT ;  /* 0x0000000cb0637812 */ /* 0x000fe200078efcff */
[----:B------:R-:W2:Y:S01]  /*3180*/  @!P0 LDG.E.U8 R101, desc[UR10][R216.64] ;  /* 0x0000000ad8658981 */ /* 0x000ea2000c1e1100 */
[----:B------:R-:W-:-:S02]  /*3190*/  LEA.HI.X.SX32 R215, R13, R92, 0x1, P3 ;  /* 0x0000005c0dd77211 */ /* 0x000fc400018f0eff */
[----:B------:R-:W-:Y:S02]  /*31a0*/  PRMT R107, RZ, 0x7610, R107 ;  /* 0x00007610ff6b7816 */ /* 0x000fe4000000006b */
[----:B------:R-:W-:Y:S02]  /*31b0*/  IADD3 R218, P3, R14, R106, RZ ;  /* 0x0000006a0eda7210 */ /* 0x000fe40007f7e0ff */
[----:B------:R-:W-:Y:S02]  /*31c0*/  ISETP.GE.AND P0, PT, R99, UR9, PT ;  /* 0x0000000963007c0c */ /* 0x000fe4000bf06270 */
[----:B------:R-:W-:Y:S01]  /*31d0*/  LOP3.LUT R99, R176, 0x10, RZ, 0xfc, !PT ;  /* 0x00000010b0637812 */ /* 0x000fe200078efcff */
[----:B------:R0:W3:Y:S01]  /*31e0*/  @!P1 LDG.E.U8 R107, desc[UR10][R212.64] ;  /* 0x0000000ad46b9981 */ /* 0x0000e2000c1e1100 */
[----:B------:R-:W-:Y:S02]  /*31f0*/  PRMT R111, RZ, 0x7610, R111 ;  /* 0x00007610ff6f7816 */ /* 0x000fe4000000006f */
[----:B------:R-:W-:-:S02]  /*3200*/  LEA.HI.X.SX32 R219, R14, R92, 0x1, P3 ;  /* 0x0000005c0edb7211 */ /* 0x000fc400018f0eff */
[----:B------:R-:W-:Y:S02]  /*3210*/  ISETP.GE.AND P1, PT, R99, UR9, PT ;  /* 0x0000000963007c0c */ /* 0x000fe4000bf26270 */
[----:B------:R-:W-:Y:S01]  /*3220*/  PRMT R99, RZ, 0x7610, R99 ;  /* 0x00007610ff637816 */ /* 0x000fe20000000063 */
[----:B------:R-:W4:Y:S01]  /*3230*/  @!P6 LDG.E.U8 R111, desc[UR10][R218.64] ;  /* 0x0000000ada6fe981 */ /* 0x000f22000c1e1100 */
[----:B------:R-:W-:Y:S02]  /*3240*/  LOP3.LUT R103, R176, 0x12, RZ, 0xfc, !PT ;  /* 0x00000012b0677812 */ /* 0x000fe400078efcff */
[CC--:B0-----:R-:W-:Y:S02]  /*3250*/  IADD3 R212, P6, R16.reuse, R106.reuse, RZ ;  /* 0x0000006a10d47210 */ /* 0x0c1fe40007fde0ff */
[----:B------:R0:W5:Y:S01]  /*3260*/  @!P2 LDG.E.U8 R99, desc[UR10][R214.64] ;  /* 0x0000000ad663a981 */ /* 0x000162000c1e1100 */
[----:B------:R-:W-:Y:S02]  /*3270*/  IADD3 R216, P3, R15, R106, RZ ;  /* 0x0000006a0fd87210 */ /* 0x000fe40007f7e0ff */
[----:B------:R-:W-:-:S02]  /*3280*/  LEA.HI.X.SX32 R213, R16, R92, 0x1, P6 ;  /* 0x0000005c10d57211 */ /* 0x000fc400030f0eff */
[----:B------:R-:W-:Y:S02]  /*3290*/  ISETP.GE.AND P2, PT, R103, UR9, PT ;  /* 0x0000000967007c0c */ /* 0x000fe4000bf46270 */
[----:B------:R-:W-:Y:S02]  /*32a0*/  LOP3.LUT R105, R176, 0x14, RZ, 0xfc, !PT ;  /* 0x00000014b0697812 */ /* 0x000fe400078efcff */
[----:B0-----:R-:W-:Y:S02]  /*32b0*/  IADD3 R214, P6, R17, R106, RZ ;  /* 0x0000006a11d67210 */ /* 0x001fe40007fde0ff */
[----:B------:R-:W-:Y:S02]  /*32c0*/  PRMT R103, RZ, 0x7610, R103 ;  /* 0x00007610ff677816 */ /* 0x000fe40000000067 */
[-C--:B------:R-:W-:Y:S02]  /*32d0*/  LEA.HI.X.SX32 R217, R15, R92.reuse, 0x1, P3 ;  /* 0x0000005c0fd97211 */ /* 0x080fe400018f0eff */
[----:B------:R-:W-:-:S02]  /*32e0*/  LEA.HI.X.SX32 R215, R17, R92, 0x1, P6 ;  /* 0x0000005c11d77211 */ /* 0x000fc400030f0eff */
[----:B------:R-:W-:Y:S01]  /*32f0*/  IADD3 R218, P6, R9, R106, RZ ;  /* 0x0000006a09da7210 */ /* 0x000fe20007fde0ff */
[----:B------:R0:W5:Y:S01]  /*3300*/  @!P5 LDG.E.U8 R103, desc[UR10][R216.64] ;  /* 0x0000000ad867d981 */ /* 0x000162000c1e1100 */
[----:B------:R-:W-:Y:S02]  /*3310*/  ISETP.GE.AND P3, PT, R105, UR9, PT ;  /* 0x0000000969007c0c */ /* 0x000fe4000bf66270 */
[----:B------:R-:W-:Y:S02]  /*3320*/  PRMT R105, RZ, 0x7610, R105 ;  /* 0x00007610ff697816 */ /* 0x000fe40000000069 */
[----:B------:R-:W-:Y:S02]  /*3330*/  LEA.HI.X.SX32 R219, R9, R92, 0x1, P6 ;  /* 0x0000005c09db7211 */ /* 0x000fe400030f0eff */
[----:B------:R-:W-:Y:S02]  /*3340*/  LOP3.LUT R113, R176, 0x16, RZ, 0xfc, !PT ;  /* 0x00000016b0717812 */ /* 0x000fe400078efcff */
[----:B------:R-:W-:Y:S01]  /*3350*/  PRMT R109, RZ, 0x7610, R109 ;  /* 0x00007610ff6d7816 */ /* 0x000fe2000000006d */
[----:B------:R1:W5:Y:S01]  /*3360*/  @!P4 LDG.E.U8 R105, desc[UR10][R212.64] ;  /* 0x0000000ad469c981 */ /* 0x000362000c1e1100 */
[----:B0-----:R-:W-:-:S02]  /*3370*/  IADD3 R216, P6, R18, R106, RZ ;  /* 0x0000006a12d87210 */ /* 0x001fc40007fde0ff */
[----:B------:R-:W-:Y:S02]  /*3380*/  PRMT R115, RZ, 0x7610, R115 ;  /* 0x00007610ff737816 */ /* 0x000fe40000000073 */
[----:B------:R-:W-:Y:S01]  /*3390*/  ISETP.GE.AND P5, PT, R172, UR9, PT ;  /* 0x00000009ac007c0c */ /* 0x000fe2000bfa6270 */
[----:B------:R0:W5:Y:S01]  /*33a0*/  @!P0 LDG.E.U8 R109, desc[UR10][R214.64] ;  /* 0x0000000ad66d8981 */ /* 0x000162000c1e1100 */
[----:B------:R-:W-:Y:S02]  /*33b0*/  LEA.HI.X.SX32 R217, R18, R92, 0x1, P6 ;  /* 0x0000005c12d97211 */ /* 0x000fe400030f0eff */
[----:B------:R-:W-:Y:S02]  /*33c0*/  ISETP.GE.AND P4, PT, R113, UR9, PT ;  /* 0x0000000971007c0c */ /* 0x000fe4000bf86270 */
[----:B------:R-:W-:Y:S01]  /*33d0*/  LOP3.LUT R113, R176, 0x18, RZ, 0xfc, !PT ;  /* 0x00000018b0717812 */ /* 0x000fe200078efcff */
[----:B------:R-:W5:Y:S01]  /*33e0*/  @!P1 LDG.E.U8 R115, desc[UR10][R216.64] ;  /* 0x0000000ad8739981 */ /* 0x000f62000c1e1100 */
[----:B-1----:R-:W-:-:S02]  /*33f0*/  IADD3 R212, P6, R19, R106, RZ ;  /* 0x0000006a13d47210 */ /* 0x002fc40007fde0ff */
[----:B------:R-:W-:Y:S02]  /*3400*/  ISETP.GE.AND P0, PT, R113, UR9, PT ;  /* 0x0000000971007c0c */ /* 0x000fe4000bf06270 */
[C---:B0-----:R-:W-:Y:S02]  /*3410*/  IADD3 R214, P1, R20.reuse, R106, RZ ;  /* 0x0000006a14d67210 */ /* 0x041fe40007f3e0ff */
[----:B------:R-:W-:Y:S02]  /*3420*/  PRMT R113, RZ, 0x7610, R113 ;  /* 0x00007610ff717816 */ /* 0x000fe40000000071 */
[----:B------:R-:W-:Y:S02]  /*3430*/  PRMT R119, RZ, 0x7610, R119 ;  /* 0x00007610ff777816 */ /* 0x000fe40000000077 */
[-C--:B------:R-:W-:Y:S02]  /*3440*/  LEA.HI.X.SX32 R213, R19, R92.reuse, 0x1, P6 ;  /* 0x0000005c13d57211 */ /* 0x080fe400030f0eff */
[----:B------:R-:W-:Y:S01]  /*3450*/  LEA.HI.X.SX32 R215, R20, R92, 0x1, P1 ;  /* 0x0000005c14d77211 */ /* 0x000fe200008f0eff */
[----:B------:R0:W5:Y:S01]  /*3460*/  @!P5 LDG.E.U8 R113, desc[UR10][R218.64] ;  /* 0x0000000ada71d981 */ /* 0x000162000c1e1100 */
[----:B------:R-:W-:-:S02]  /*3470*/  LOP3.LUT R117, R176, 0x1a, RZ, 0xfc, !PT ;  /* 0x0000001ab0757812 */ /* 0x000fc400078efcff */
[----:B------:R-:W-:Y:S01]  /*3480*/  IADD3 R220, P1, R21, R106, RZ ;  /* 0x0000006a15dc7210 */ /* 0x000fe20007f3e0ff */
[----:B------:R1:W5:Y:S01]  /*3490*/  @!P2 LDG.E.U8 R119, desc[UR10][R212.64] ;  /* 0x0000000ad477a981 */ /* 0x000362000c1e1100 */
[----:B------:R-:W-:Y:S02]  /*34a0*/  LOP3.LUT R121, R0, 0x1f, RZ, 0xc0, !PT ;  /* 0x0000001f00797812 */ /* 0x000fe400078ec0ff */
[----:B------:R-:W-:Y:S02]  /*34b0*/  ISETP.GE.AND P5, PT, R117, UR9, PT ;  /* 0x0000000975007c0c */ /* 0x000fe4000bfa6270 */
[----:B------:R-:W-:Y:S02]  /*34c0*/  LEA.HI.X.SX32 R221, R21, R92, 0x1, P1 ;  /* 0x0000005c15dd7211 */ /* 0x000fe400008f0eff */
[----:B0-----:R-:W-:Y:S02]  /*34d0*/  IADD3 R218, P2, R22, R106, RZ ;  /* 0x0000006a16da7210 */ /* 0x001fe40007f5e0ff */
[----:B------:R-:W-:-:S02]  /*34e0*/  LOP3.LUT R117, R176, 0x1c, RZ, 0xfc, !PT ;  /* 0x0000001cb0757812 */ /* 0x000fc400078efcff */
[----:B------:R-:W-:Y:S02]  /*34f0*/  ISETP.GE.AND P1, PT, R121, UR9, PT ;  /* 0x0000000979007c0c */ /* 0x000fe4000bf26270 */
[----:B------:R-:W-:Y:S02]  /*3500*/  PRMT R121, RZ, 0x7610, R121 ;  /* 0x00007610ff797816 */ /* 0x000fe40000000079 */
[----:B------:R-:W-:Y:S02]  /*3510*/  LEA.HI.X.SX32 R219, R22, R92, 0x1, P2 ;  /* 0x0000005c16db7211 */ /* 0x000fe400010f0eff */
[----:B------:R-:W-:Y:S02]  /*3520*/  ISETP.GE.AND P6, PT, R117, UR9, PT ;  /* 0x0000000975007c0c */ /* 0x000fe4000bfc6270 */
[----:B------:R-:W-:Y:S01]  /*3530*/  PRMT R117, RZ, 0x7610, R117 ;  /* 0x00007610ff757816 */ /* 0x000fe20000000075 */
[----:B------:R-:W5:Y:S01]  /*3540*/  @!P0 LDG.E.U8 R121, desc[UR10][R218.64] ;  /* 0x0000000ada798981 */ /* 0x000f62000c1e1100 */
[----:B-1----:R-:W-:-:S02]  /*3550*/  IADD3 R212, P2, R23, R106, RZ ;  /* 0x0000006a17d47210 */ /* 0x002fc40007f5e0ff */
[----:B------:R-:W-:Y:S02]  /*3560*/  ISETP.GE.AND P0, PT, R174, UR9, PT ;  /* 0x00000009ae007c0c */ /* 0x000fe4000bf06270 */
[----:B------:R0:W5:Y:S01]  /*3570*/  @!P3 LDG.E.U8 R117, desc[UR10][R214.64] ;  /* 0x0000000ad675b981 */ /* 0x000162000c1e1100 */
[----:B------:R-:W-:Y:S02]  /*3580*/  LEA.HI.X.SX32 R213, R23, R92, 0x1, P2 ;  /* 0x0000005c17d57211 */ /* 0x000fe400010f0eff */
[-C--:B------:R-:W-:Y:S02]  /*3590*/  IADD3 R216, P2, R10, R106.reuse, RZ ;  /* 0x0000006a0ad87210 */ /* 0x080fe40007f5e0ff */
[----:B------:R-:W-:Y:S02]  /*35a0*/  PRMT R123, RZ, 0x7610, R123 ;  /* 0x00007610ff7b7816 */ /* 0x000fe4000000007b */
[----:B------:R-:W-:Y:S02]  /*35b0*/  PRMT R125, RZ, 0x7610, R125 ;  /* 0x00007610ff7d7816 */ /* 0x000fe4000000007d */
[----:B0-----:R-:W-:-:S02]  /*35c0*/  IADD3 R214, P3, R88, R106, RZ ;  /* 0x0000006a58d67210 */ /* 0x001fc40007f7e0ff */
[----:B------:R0:W5:Y:S01]  /*35d0*/  @!P4 LDG.E.U8 R123, desc[UR10][R220.64] ;  /* 0x0000000adc7bc981 */ /* 0x000162000c1e1100 */
[----:B------:R-:W-:Y:S02]  /*35e0*/  PRMT R127, RZ, 0x7610, R127 ;  /* 0x00007610ff7f7816 */ /* 0x000fe4000000007f */
[----:B------:R-:W-:Y:S01]  /*35f0*/  PRMT R129, RZ, 0x7610, R129 ;  /* 0x00007610ff817816 */ /* 0x000fe20000000081 */
[----:B------:R1:W5:Y:S01]  /*3600*/  @!P5 LDG.E.U8 R125, desc[UR10][R212.64] ;  /* 0x0000000ad47dd981 */ /* 0x000362000c1e1100 */
[-C--:B------:R-:W-:Y:S02]  /*3610*/  LEA.HI.X.SX32 R215, R88, R92.reuse, 0x1, P3 ;  /* 0x0000005c58d77211 */ /* 0x080fe400018f0eff */
[----:B------:R-:W-:-:S03]  /*3620*/  LEA.HI.X.SX32 R217, R10, R92, 0x1, P2 ;  /* 0x0000005c0ad97211 */ /* 0x000fc600010f0eff */
[----:B------:R1:W5:Y:S04]  /*3630*/  @!P6 LDG.E.U8 R127, desc[UR10][R214.64] ;  /* 0x0000000ad67fe981 */ /* 0x000368000c1e1100 */
[----:B------:R1:W5:Y:S01]  /*3640*/  @!P0 LDG.E.U8 R129, desc[UR10][R216.64] ;  /* 0x0000000ad8818981 */ /* 0x000362000c1e1100 */
[----:B------:R-:W-:Y:S01]  /*3650*/  BAR.SYNC.DEFER_BLOCKING 0x0 ;  /* 0x0000000000007b1d */ /* 0x000fe20000010000 */
[C---:B------:R-:W-:Y:S02]  /*3660*/  IADD3 RZ, P2, R89.reuse, R192, RZ ;  /* 0x000000c059ff7210 */ /* 0x040fe40007f5e0ff */
[C---:B------:R-:W-:Y:S01]  /*3670*/  IADD3 RZ, P0, R89.reuse, R188, RZ ;  /* 0x000000bc59ff7210 */ /* 0x040fe20007f1e0ff */
[----:B0-----:R-:W-:Y:S01]  /*3680*/  IMAD.IADD R220, R89, 0x1, R188 ;  /* 0x0000000159dc7824 */ /* 0x001fe200078e02bc */
[----:B------:R-:W-:Y:S01]  /*3690*/  PRMT R131, RZ, 0x7610, R131 ;  /* 0x00007610ff837816 */ /* 0x000fe20000000083 */
[----:B------:R-:W-:Y:S01]  /*36a0*/  IMAD.X R219, R5, 0x1, R230, P2 ;  /* 0x0000000105db7824 */ /* 0x000fe200010e06e6 */
[----:B------:R-:W-:Y:S01]  /*36b0*/  IADD3 RZ, P3, R89, R186, RZ ;  /* 0x000000ba59ff7210 */ /* 0x000fe20007f7e0ff */
[----:B------:R-:W-:Y:S01]  /*36c0*/  IMAD.X R221, R5, 0x1, R226, P0 ;  /* 0x0000000105dd7824 */ /* 0x000fe200000e06e2 */
[----:B------:R-:W-:-:S02]  /*36d0*/  IADD3 RZ, P2, R89, R184, RZ ;  /* 0x000000b859ff7210 */ /* 0x000fc40007f5e0ff */
[C---:B------:R-:W-:Y:S01]  /*36e0*/  IADD3 RZ, P0, R89.reuse, R182, RZ ;  /* 0x000000b659ff7210 */ /* 0x040fe20007f1e0ff */
[----:B------:R-:W-:Y:S01]  /*36f0*/  IMAD.IADD R218, R89, 0x1, R192 ;  /* 0x0000000159da7824 */ /* 0x000fe200078e02c0 */
[----:B------:R-:W-:Y:S01]  /*3700*/  PRMT R240, RZ, 0x7610, R240 ;  /* 0x00007610fff07816 */ /* 0x000fe200000000f0 */
[C---:B-1----:R-:W-:Y:S01]  /*3710*/  IMAD.X R213, R5.reuse, 0x1, R210, P3 ;  /* 0x0000000105d57824 */ /* 0x042fe200018e06d2 */
[----:B------:R-:W-:Y:S01]  /*3720*/  PRMT R244, RZ, 0x7610, R244 ;  /* 0x00007610fff47816 */ /* 0x000fe200000000f4 */
[C---:B------:R-:W-:Y:S01]  /*3730*/  IMAD.X R215, R5.reuse, 0x1, R206, P2 ;  /* 0x0000000105d77824 */ /* 0x040fe200010e06ce */
[----:B------:R-:W-:Y:S01]  /*3740*/  PRMT R133, RZ, 0x7610, R133 ;  /* 0x00007610ff857816 */ /* 0x000fe20000000085 */
[----:B------:R-:W-:Y:S01]  /*3750*/  IMAD.X R217, R5, 0x1, R202, P0 ;  /* 0x0000000105d97824 */ /* 0x000fe200000e06ca */
[----:B------:R-:W-:Y:S01]  /*3760*/  PRMT R242, RZ, 0x7610, R242 ;  /* 0x00007610fff27816 */ /* 0x000fe200000000f2 */
[C---:B------:R-:W-:Y:S01]  /*3770*/  IMAD.IADD R212, R89.reuse, 0x1, R186 ;  /* 0x0000000159d47824 */ /* 0x040fe200078e02ba */
[C---:B------:R-:W-:Y:S01]  /*3780*/  IADD3 RZ, P0, R89.reuse, R178, RZ ;  /* 0x000000b259ff7210 */ /* 0x040fe20007f1e0ff */
[C---:B------:R-:W-:Y:S01]  /*3790*/  IMAD.IADD R214, R89.reuse, 0x1, R184 ;  /* 0x0000000159d67824 */ /* 0x040fe200078e02b8 */
[C---:B------:R-:W-:Y:S01]  /*37a0*/  IADD3 R222, P3, R89.reuse, R204, RZ ;  /* 0x000000cc59de7210 */ /* 0x040fe20007f7e0ff */
[----:B------:R0:W5:Y:S01]  /*37b0*/  @!P1 LDG.E.U8 R131, desc[UR10][R220.64] ;  /* 0x0000000adc839981 */ /* 0x000162000c1e1100 */
[----:B------:R-:W-:Y:S01]  /*37c0*/  IMAD.IADD R216, R89, 0x1, R182 ;  /* 0x0000000159d87824 */ /* 0x000fe200078e02b6 */
[----:B------:R-:W-:-:S02]  /*37d0*/  PRMT R248, RZ, 0x7610, R248 ;  /* 0x00007610fff87816 */ /* 0x000fc400000000f8 */
[----:B------:R1:W5:Y:S01]  /*37e0*/  @!P1 LDG.E.U8 R240, desc[UR10][R218.64] ;  /* 0x0000000adaf09981 */ /* 0x000362000c1e1100 */
[----:B------:R-:W-:Y:S01]  /*37f0*/  PRMT R246, RZ, 0x7610, R246 ;  /* 0x00007610fff67816 */ /* 0x000fe200000000f6 */
[----:B------:R-:W-:Y:S01]  /*3800*/  IMAD.X R223, R5, 0x1, R168, P3 ;  /* 0x0000000105df7824 */ /* 0x000fe200018e06a8 */
[----:B------:R-:W-:Y:S01]  /*3810*/  PRMT R135, RZ, 0x7610, R135 ;  /* 0x00007610ff877816 */ /* 0x000fe20000000087 */
[----:B------:R1:W5:Y:S01]  /*3820*/  @!P1 LDG.E.U8 R244, desc[UR10][R212.64] ;  /* 0x0000000ad4f49981 */ /* 0x000362000c1e1100 */
[----:B0-----:R-:W-:-:S03]  /*3830*/  IADD3 R220, P2, R89, R200, RZ ;  /* 0x000000c859dc7210 */ /* 0x001fc60007f5e0ff */
[----:B------:R0:W5:Y:S01]  /*3840*/  @!P1 LDG.E.U8 R133, desc[UR10][R214.64] ;  /* 0x0000000ad6859981 */ /* 0x000162000c1e1100 */
[----:B-1----:R-:W-:-:S03]  /*3850*/  IMAD.X R219, R5, 0x1, R194, P0 ;  /* 0x0000000105db7824 */ /* 0x002fc600000e06c2 */
[----:B------:R1:W5:Y:S01]  /*3860*/  @!P1 LDG.E.U8 R242, desc[UR10][R216.64] ;  /* 0x0000000ad8f29981 */ /* 0x000362000c1e1100 */
[----:B------:R-:W-:Y:S01]  /*3870*/  IMAD.X R221, R5, 0x1, R238, P2 ;  /* 0x0000000105dd7824 */ /* 0x000fe200010e06ee */
[C---:B------:R-:W-:Y:S01]  /*3880*/  IADD3 R212, P0, R89.reuse, R208, RZ ;  /* 0x000000d059d47210 */ /* 0x040fe20007f1e0ff */
[C---:B------:R-:W-:Y:S01]  /*3890*/  IMAD.IADD R218, R89.reuse, 0x1, R178 ;  /* 0x0000000159da7824 */ /* 0x040fe200078e02b2 */
[----:B------:R1:W5:Y:S01]  /*38a0*/  @!P1 LDG.E.U8 R135, desc[UR10][R222.64] ;  /* 0x0000000ade879981 */ /* 0x000362000c1e1100 */
[C---:B0-----:R-:W-:Y:S02]  /*38b0*/  IADD3 R214, P2, R89.reuse, R224, RZ ;  /* 0x000000e059d67210 */ /* 0x041fe40007f5e0ff */
[----:B-1----:R-:W-:Y:S01]  /*38c0*/  IADD3 R216, P3, R89, R228, RZ ;  /* 0x000000e459d87210 */ /* 0x002fe20007f7e0ff */
[----:B------:R0:W5:Y:S01]  /*38d0*/  @!P1 LDG.E.U8 R248, desc[UR10][R218.64] ;  /* 0x0000000adaf89981 */ /* 0x000162000c1e1100 */
[----:B------:R-:W-:Y:S01]  /*38e0*/  PRMT R252, RZ, 0x7610, R252 ;  /* 0x00007610fffc7816 */ /* 0x000fe200000000fc */
[C---:B------:R-:W-:Y:S01]  /*38f0*/  IMAD.X R213, R5.reuse, 0x1, R164, P0 ;  /* 0x0000000105d57824 */ /* 0x040fe200000e06a4 */
[----:B------:R-:W-:Y:S01]  /*3900*/  PRMT R137, RZ, 0x7610, R137 ;  /* 0x00007610ff897816 */ /* 0x000fe20000000089 */
[----:B------:R1:W5:Y:S01]  /*3910*/  @!P1 LDG.E.U8 R246, desc[UR10][R220.64] ;  /* 0x0000000adcf69981 */ /* 0x000362000c1e1100 */
[C---:B------:R-:W-:Y:S01]  /*3920*/  IMAD.X R215, R5.reuse, 0x1, R160, P2 ;  /* 0x0000000105d77824 */ /* 0x040fe200010e06a0 */
[----:B------:R-:W-:Y:S01]  /*3930*/  PRMT R250, RZ, 0x7610, R250 ;  /* 0x00007610fffa7816 */ /* 0x000fe200000000fa */
[----:B------:R-:W-:Y:S01]  /*3940*/  IMAD.X R217, R5, 0x1, R156, P3 ;  /* 0x0000000105d97824 */ /* 0x000fe200018e069c */
[C---:B------:R-:W-:Y:S01]  /*3950*/  IADD3 R222, P3, R89.reuse, R170, RZ ;  /* 0x000000aa59de7210 */ /* 0x040fe20007f7e0ff */
[----:B------:R1:W5:Y:S01]  /*3960*/  @!P1 LDG.E.U8 R252, desc[UR10][R212.64] ;  /* 0x0000000ad4fc9981 */ /* 0x000362000c1e1100 */
[----:B0-----:R-:W-:-:S02]  /*3970*/  IADD3 R218, P0, R89, R232, RZ ;  /* 0x000000e859da7210 */ /* 0x001fc40007f1e0ff */
[----:B------:R-:W-:Y:S01]  /*3980*/  PRMT R173, RZ, 0x7610, R173 ;  /* 0x00007610ffad7816 */ /* 0x000fe200000000ad */
[----:B------:R0:W5:Y:S01]  /*3990*/  @!P1 LDG.E.U8 R137, desc[UR10][R214.64] ;  /* 0x0000000ad6899981 */ /* 0x000162000c1e1100 */
[----:B-1----:R-:W-:Y:S01]  /*39a0*/  IADD3 R220, P2, R89, R236, RZ ;  /* 0x000000ec59dc7210 */ /* 0x002fe20007f5e0ff */
[C---:B------:R-:W-:Y:S01]  /*39b0*/  IMAD.X R219, R5.reuse, 0x1, R152, P0 ;  /* 0x0000000105db7824 */ /* 0x040fe200000e0698 */
[----:B------:R-:W-:Y:S01]  /*39c0*/  PRMT R171, RZ, 0x7610, R171 ;  /* 0x00007610ffab7816 */ /* 0x000fe200000000ab */
[----:B------:R1:W5:Y:S01]  /*39d0*/  @!P1 LDG.E.U8 R250, desc[UR10][R216.64] ;  /* 0x0000000ad8fa9981 */ /* 0x000362000c1e1100 */
[----:B------:R-:W-:Y:S01]  /*39e0*/  PRMT R169, RZ, 0x7610, R169 ;  /* 0x00007610ffa97816 */ /* 0x000fe200000000a9 */
[----:B------:R-:W-:Y:S01]  /*39f0*/  IMAD.X R221, R5, 0x1, R148, P2 ;  /* 0x0000000105dd7824 */ /* 0x000fe200010e0694 */
[----:B------:R-:W-:Y:S01]  /*3a00*/  IADD3 R212, P0, R89, R166, RZ ;  /* 0x000000a659d47210 */ /* 0x000fe20007f1e0ff */
[----:B------:R-:W-:Y:S01]  /*3a10*/  IMAD.X R223, R5, 0x1, R144, P3 ;  /* 0x0000000105df7824 */ /* 0x000fe200018e0690 */
        /* <DEDUP_REMOVED lines=41> */
[C---:B------:R-:W-:Y:S02]  /*3cb0*/  IMAD.X R219, R5.reuse, 0x1, R104, P0 ;  /* 0x0000000105db7824 */ /* 0x040fe400000e0668 */
[----:B------:R1:W5:Y:S01]  /*3cc0*/  @!P1 LDG.E.U8 R151, desc[UR10][R216.64] ;  /* 0x0000000ad8979981 */ /* 0x000362000c1e1100 */
[----:B------:R-:W-:Y:S01]  /*3cd0*/  IMAD.X R221, R5, 0x1, R102, P2 ;  /* 0x0000000105dd7824 */ /* 0x000fe200010e0666 */
[----:B------:R-:W-:Y:S01]  /*3ce0*/  IADD3 R212, P0, R89, R118, RZ ;  /* 0x0000007659d47210 */ /* 0x000fe20007f1e0ff */
[----:B------:R-:W-:Y:S01]  /*3cf0*/  IMAD.X R223, R5, 0x1, R100, P3 ;  /* 0x0000000105df7824 */ /* 0x000fe200018e0664 */
[----:B------:R-:W-:Y:S01]  /*3d00*/  PRMT R147, RZ, 0x7610, R147 ;  /* 0x00007610ff937816 */ /* 0x000fe20000000093 */
[----:B------:R1:W5:Y:S01]  /*3d10*/  @!P1 LDG.E.U8 R149, desc[UR10][R218.64] ;  /* 0x0000000ada959981 */ /* 0x000362000c1e1100 */
[----:B0-----:R-:W-:-:S02]  /*3d20*/  IADD3 R214, P2, R89, R114, RZ ;  /* 0x0000007259d67210 */ /* 0x001fc40007f5e0ff */
[----:B-1----:R-:W-:Y:S01]  /*3d30*/  IADD3 R216, P3, R89, R110, RZ ;  /* 0x0000006e59d87210 */ /* 0x002fe20007f7e0ff */
[C---:B------:R-:W-:Y:S01]  /*3d40*/  IMAD.X R213, R5.reuse, 0x1, R98, P0 ;  /* 0x0000000105d57824 */ /* 0x040fe200000e0662 */
[----:B------:R-:W-:Y:S01]  /*3d50*/  PRMT R145, RZ, 0x7610, R145 ;  /* 0x00007610ff917816 */ /* 0x000fe20000000091 */
[----:B------:R-:W-:Y:S01]  /*3d60*/  IMAD.X R215, R5, 0x1, R96, P2 ;  /* 0x0000000105d77824 */ /* 0x000fe200010e0660 */
[----:B------:R-:W-:Y:S01]  /*3d70*/  IADD3 RZ, P2, R89, R180, RZ ;  /* 0x000000b459ff7210 */ /* 0x000fe20007f5e0ff */
[----:B------:R-:W-:Y:S01]  /*3d80*/  IMAD.X R217, R5, 0x1, R94, P3 ;  /* 0x0000000105d97824 */ /* 0x000fe200018e065e */
[C---:B------:R-:W-:Y:S01]  /*3d90*/  IADD3 RZ, P0, R89.reuse, R6, RZ ;  /* 0x0000000659ff7210 */ /* 0x040fe20007f1e0ff */
[----:B------:R0:W5:Y:S01]  /*3da0*/  @!P1 LDG.E.U8 R147, desc[UR10][R220.64] ;  /* 0x0000000adc939981 */ /* 0x000162000c1e1100 */
[----:B------:R-:W-:Y:S02]  /*3db0*/  IADD3 R218, P3, R89, R196, RZ ;  /* 0x000000c459da7210 */ /* 0x000fe40007f7e0ff */
[----:B------:R-:W-:Y:S01]  /*3dc0*/  PRMT R143, RZ, 0x7610, R143 ;  /* 0x00007610ff8f7816 */ /* 0x000fe2000000008f */
[----:B------:R1:W5:Y:S01]  /*3dd0*/  @!P1 LDG.E.U8 R145, desc[UR10][R222.64] ;  /* 0x0000000ade919981 */ /* 0x000362000c1e1100 */
[----:B------:R-:W-:Y:S01]  /*3de0*/  PRMT R139, RZ, 0x7610, R139 ;  /* 0x00007610ff8b7816 */ /* 0x000fe2000000008b */
[----:B------:R-:W-:Y:S01]  /*3df0*/  IMAD.X R219, R5, 0x1, R234, P3 ;  /* 0x0000000105db7824 */ /* 0x000fe200018e06ea */
[----:B------:R-:W-:-:S02]  /*3e00*/  PRMT R141, RZ, 0x7610, R141 ;  /* 0x00007610ff8d7816 */ /* 0x000fc4000000008d */
[----:B------:R-:W-:Y:S01]  /*3e10*/  PRMT R177, RZ, 0x7610, R177 ;  /* 0x00007610ffb17816 */ /* 0x000fe200000000b1 */
[----:B0-----:R-:W-:Y:S01]  /*3e20*/  IMAD.IADD R220, R89, 0x1, R180 ;  /* 0x0000000159dc7824 */ /* 0x001fe200078e02b4 */
[----:B------:R-:W-:Y:S01]  /*3e30*/  PRMT R175, RZ, 0x7610, R175 ;  /* 0x00007610ffaf7816 */ /* 0x000fe200000000af */
[----:B------:R-:W-:Y:S01]  /*3e40*/  IMAD.X R221, R5, 0x1, R198, P2 ;  /* 0x0000000105dd7824 */ /* 0x000fe200010e06c6 */
[----:B------:R-:W-:Y:S01]  /*3e50*/  PRMT R179, RZ, 0x7610, R179 ;  /* 0x00007610ffb37816 */ /* 0x000fe200000000b3 */
[----:B-1----:R-:W-:Y:S01]  /*3e60*/  IMAD.IADD R222, R89, 0x1, R6 ;  /* 0x0000000159de7824 */ /* 0x002fe200078e0206 */
[----:B------:R-:W5:Y:S01]  /*3e70*/  @!P1 LDG.E.U8 R143, desc[UR10][R212.64] ;  /* 0x0000000ad48f9981 */ /* 0x000f62000c1e1100 */
[----:B------:R-:W-:-:S03]  /*3e80*/  IMAD.X R223, R5, 0x1, R190, P0 ;  /* 0x0000000105df7824 */ /* 0x000fc600000e06be */
[----:B------:R-:W5:Y:S04]  /*3e90*/  @!P1 LDG.E.U8 R139, desc[UR10][R216.64] ;  /* 0x0000000ad88b9981 */ /* 0x000f68000c1e1100 */
[----:B------:R-:W5:Y:S04]  /*3ea0*/  @!P1 LDG.E.U8 R141, desc[UR10][R214.64] ;  /* 0x0000000ad68d9981 */ /* 0x000f68000c1e1100 */
[----:B------:R-:W5:Y:S04]  /*3eb0*/  @!P1 LDG.E.U8 R175, desc[UR10][R218.64] ;  /* 0x0000000adaaf9981 */ /* 0x000f68000c1e1100 */
[----:B------:R-:W5:Y:S04]  /*3ec0*/  @!P1 LDG.E.U8 R177, desc[UR10][R220.64] ;  /* 0x0000000adcb19981 */ /* 0x000f68000c1e1100 */
[----:B------:R-:W5:Y:S04]  /*3ed0*/  @!P1 LDG.E.U8 R179, desc[UR10][R222.64] ;  /* 0x0000000adeb39981 */ /* 0x000f68000c1e1100 */
[----:B--2---:R0:W-:Y:S04]  /*3ee0*/  STS.U8 [R8+UR8+0x1000], R101 ;  /* 0x0010006508007988 */ /* 0x0041e80008000008 */
[----:B---3--:R0:W-:Y:S04]  /*3ef0*/  STS.U8 [R8+UR8+0x1002], R107 ;  /* 0x0010026b08007988 */ /* 0x0081e80008000008 */
[----:B----4-:R0:W-:Y:S04]  /*3f00*/  STS.U8 [R8+UR8+0x1006], R111 ;  /* 0x0010066f08007988 */ /* 0x0101e80008000008 */
[----:B-----5:R0:W-:Y:S04]  /*3f10*/  STS.U8 [R8+UR8+0x1004], R99 ;  /* 0x0010046308007988 */ /* 0x0201e80008000008 */
[----:B------:R0:W-:Y:S04]  /*3f20*/  STS.U8 [R8+UR8+0x1008], R103 ;  /* 0x0010086708007988 */ /* 0x0001e80008000008 */
        /* <DEDUP_REMOVED lines=26> */
[----:B------:R0:W-:Y:S04]  /*40d0*/  STS.U8 [R95+UR8], R139 ;  /* 0x0000008b5f007988 */ /* 0x0001e80008000008 */
        /* <DEDUP_REMOVED lines=15> */
[----:B------:R0:W-:Y:S01]  /*41d0*/  STS.U8 [R90+UR8+0xf80], R179 ;  /* 0x000f80b35a007988 */ /* 0x0001e20008000008 */
[----:B------:R1:W-:Y:S06]  /*41e0*/  MEMBAR.ALL.CTA ;  /* 0x0000000000007992 */ /* 0x0003ec0000008000 */
[----:B-1----:R-:W1:Y:S02]  /*41f0*/  FENCE.VIEW.ASYNC.S ;  /* 0x00000000000073c6 */ /* 0x002e640000000000 */
[----:B-1----:R-:W-:Y:S06]  /*4200*/  BAR.SYNC.DEFER_BLOCKING 0x0 ;  /* 0x0000000000007b1d */ /* 0x002fec0000010000 */
[----:B------:R-:W-:Y:S01]  /*4210*/  UMOV UR5, 0xc0000010 ;  /* 0xc000001000057882 */ /* 0x000fe20000000000 */
[----:B------:R-:W-:Y:S01]  /*4220*/  UMOV UR7, 0xc0000010 ;  /* 0xc000001000077882 */ /* 0x000fe20000000000 */
[----:B------:R-:W-:-:S06]  /*4230*/  WARPGROUP.ARRIVE ;  /* 0x00000000000079c5 */ /* 0x000fcc0000000000 */
[----:B------:R-:W-:Y:S01]  /*4240*/  QGMMA.64x128x32.F32.E5M2.E5M2 R24, gdesc[UR4], R24, gsb0 ;  /* 0x01e00000041879f3 */ /* 0x000fe20008003818 */
[----:B------:R-:W-:Y:S02]  /*4250*/  USHF.R.S32.HI UR5, URZ, 0x1f, UR12 ;  /* 0x0000001f3f057899 */ /* 0x000fe4000801140c */
[----:B------:R-:W-:-:S04]  /*4260*/  IADD3 R186, P5, R186, UR12, RZ ;  /* 0x0000000cbaba7c10 */ /* 0x000fc8000ffbe0ff */
[----:B------:R-:W-:Y:S02]  /*4270*/  IADD3.X R210, R210, UR5, RZ, P5, !PT ;  /* 0x00000005d2d27c10 */ /* 0x000fe4000affe4ff */
[----:B------:R-:W-:Y:S02]  /*4280*/  IADD3 R224, P5, R224, UR12, RZ ;  /* 0x0000000ce0e07c10 */ /* 0x000fe4000ffbe0ff */
[----:B------:R-:W-:Y:S02]  /*4290*/  IADD3 R6, P0, R6, UR12, RZ ;  /* 0x0000000c06067c10 */ /* 0x000fe4000ff1e0ff */
[----:B------:R-:W-:Y:S02]  /*42a0*/  IADD3 R178, P1, R178, UR12, RZ ;  /* 0x0000000cb2b27c10 */ /* 0x000fe4000ff3e0ff */
[----:B------:R-:W-:Y:S02]  /*42b0*/  IADD3 R180, P2, R180, UR12, RZ ;  /* 0x0000000cb4b47c10 */ /* 0x000fe4000ff5e0ff */
[----:B------:R-:W-:-:S02]  /*42c0*/  IADD3 R182, P3, R182, UR12, RZ ;  /* 0x0000000cb6b67c10 */ /* 0x000fc4000ff7e0ff */
[----:B------:R-:W-:Y:S02]  /*42d0*/  IADD3.X R160, R160, UR5, RZ, P5, !PT ;  /* 0x00000005a0a07c10 */ /* 0x000fe4000affe4ff */
[----:B------:R-:W-:Y:S02]  /*42e0*/  IADD3 R158, P5, R158, UR12, RZ ;  /* 0x0000000c9e9e7c10 */ /* 0x000fe4000ffbe0ff */
[----:B------:R-:W-:Y:S02]  /*42f0*/  IADD3 R184, P4, R184, UR12, RZ ;  /* 0x0000000cb8b87c10 */ /* 0x000fe4000ff9e0ff */
[----:B------:R-:W-:Y:S02]  /*4300*/  IADD3.X R190, R190, UR5, RZ, P0, !PT ;  /* 0x00000005bebe7c10 */ /* 0x000fe400087fe4ff */
[----:B------:R-:W-:Y:S02]  /*4310*/  IADD3.X R194, R194, UR5, RZ, P1, !PT ;  /* 0x00000005c2c27c10 */ /* 0x000fe40008ffe4ff */
[----:B------:R-:W-:-:S02]  /*4320*/  IADD3.X R198, R198, UR5, RZ, P2, !PT ;  /* 0x00000005c6c67c10 */ /* 0x000fc400097fe4ff */
[----:B------:R-:W-:Y:S02]  /*4330*/  IADD3.X R202, R202, UR5, RZ, P3, !PT ;  /* 0x00000005caca7c10 */ /* 0x000fe40009ffe4ff */
[----:B------:R-:W-:Y:S02]  /*4340*/  IADD3 R188, P6, R188, UR12, RZ ;  /* 0x0000000cbcbc7c10 */ /* 0x000fe4000ffde0ff */
[----:B------:R-:W-:Y:S02]  /*4350*/  IADD3 R192, P0, R192, UR12, RZ ;  /* 0x0000000cc0c07c10 */ /* 0x000fe4000ff1e0ff */
[----:B------:R-:W-:Y:S02]  /*4360*/  IADD3 R196, P1, R196, UR12, RZ ;  /* 0x0000000cc4c47c10 */ /* 0x000fe4000ff3e0ff */
[----:B------:R-:W-:Y:S02]  /*4370*/  IADD3 R200, P2, R200, UR12, RZ ;  /* 0x0000000cc8c87c10 */ /* 0x000fe4000ff5e0ff */
[----:B------:R-:W-:Y:S01]  /*4380*/  IADD3 R204, P3, R204, UR12, RZ ;  /* 0x0000000ccccc7c10 */ /* 0x000fe2000ff7e0ff */
[----:B------:R-:W-:Y:S01]  /*4390*/  VIADD R91, R91, 0xffffffff ;  /* 0xffffffff5b5b7836 */ /* 0x000fe20000000000 */
[----:B------:R-:W-:-:S02]  /*43a0*/  IADD3.X R132, R132, UR5, RZ, P5, !PT ;  /* 0x0000000584847c10 */ /* 0x000fc4000affe4ff */
[----:B------:R-:W-:Y:S02]  /*43b0*/  IADD3.X R206, R206, UR5, RZ, P4, !PT ;  /* 0x00000005cece7c10 */ /* 0x000fe4000a7fe4ff */
[----:B------:R-:W-:Y:S02]  /*43c0*/  IADD3 R130, P5, R130, UR12, RZ ;  /* 0x0000000c82827c10 */ /* 0x000fe4000ffbe0ff */
[----:B------:R-:W-:Y:S02]  /*43d0*/  IADD3 R208, P4, R208, UR12, RZ ;  /* 0x0000000cd0d07c10 */ /* 0x000fe4000ff9e0ff */
[----:B------:R-:W-:Y:S02]  /*43e0*/  IADD3.X R226, R226, UR5, RZ, P6, !PT ;  /* 0x00000005e2e27c10 */ /* 0x000fe4000b7fe4ff */
[----:B------:R-:W-:Y:S02]  /*43f0*/  IADD3.X R230, R230, UR5, RZ, P0, !PT ;  /* 0x00000005e6e67c10 */ /* 0x000fe400087fe4ff */
[----:B------:R-:W-:-:S02]  /*4400*/  IADD3.X R234, R234, UR5, RZ, P1, !PT ;  /* 0x00000005eaea7c10 */ /* 0x000fc40008ffe4ff */
[----:B------:R-:W-:Y:S02]  /*4410*/  IADD3.X R238, R238, UR5, RZ, P2, !PT ;  /* 0x00000005eeee7c10 */ /* 0x000fe400097fe4ff */
[----:B------:R-:W-:Y:S02]  /*4420*/  IADD3.X R168, R168, UR5, RZ, P3, !PT ;  /* 0x00000005a8a87c10 */ /* 0x000fe40009ffe4ff */
[----:B------:R-:W-:Y:S02]  /*4430*/  IADD3 R228, P6, R228, UR12, RZ ;  /* 0x0000000ce4e47c10 */ /* 0x000fe4000ffde0ff */
[----:B------:R-:W-:Y:S02]  /*4440*/  IADD3 R232, P0, R232, UR12, RZ ;  /* 0x0000000ce8e87c10 */ /* 0x000fe4000ff1e0ff */
[----:B------:R-:W-:Y:S02]  /*4450*/  IADD3 R236, P1, R236, UR12, RZ ;  /* 0x0000000cecec7c10 */ /* 0x000fe4000ff3e0ff */
[----:B------:R-:W-:-:S02]  /*4460*/  IADD3 R170, P2, R170, UR12, RZ ;  /* 0x0000000caaaa7c10 */ /* 0x000fc4000ff5e0ff */
[----:B------:R-:W-:Y:S02]  /*4470*/  IADD3 R166, P3, R166, UR12, RZ ;  /* 0x0000000ca6a67c10 */ /* 0x000fe4000ff7e0ff */
[----:B------:R-:W-:Y:S02]  /*4480*/  IADD3.X R104, R104, UR5, RZ, P5, !PT ;  /* 0x0000000568687c10 */ /* 0x000fe4000affe4ff */
[----:B------:R-:W-:Y:S02]  /*4490*/  IADD3.X R164, R164, UR5, RZ, P4, !PT ;  /* 0x00000005a4a47c10 */ /* 0x000fe4000a7fe4ff */
[----:B------:R-:W-:Y:S02]  /*44a0*/  ISETP.NE.U32.AND P5, PT, R91, RZ, PT ;  /* 0x000000ff5b00720c */ /* 0x000fe40003fa5070 */
[----:B------:R-:W-:Y:S02]  /*44b0*/  IADD3 R162, P4, R162, UR12, RZ ;  /* 0x0000000ca2a27c10 */ /* 0x000fe4000ff9e0ff */
[----:B------:R-:W-:-:S02]  /*44c0*/  IADD3.X R156, R156, UR5, RZ, P6, !PT ;  /* 0x000000059c9c7c10 */ /* 0x000fc4000b7fe4ff */
[----:B------:R-:W-:Y:S02]  /*44d0*/  IADD3.X R152, R152, UR5, RZ, P0, !PT ;  /* 0x0000000598987c10 */ /* 0x000fe400087fe4ff */
[----:B------:R-:W-:Y:S02]  /*44e0*/  IADD3.X R148, R148, UR5, RZ, P1, !PT ;  /* 0x0000000594947c10 */ /* 0x000fe40008ffe4ff */
[----:B------:R-:W-:Y:S02]  /*44f0*/  IADD3.X R144, R144, UR5, RZ, P2, !PT ;  /* 0x0000000590907c10 */ /* 0x000fe400097fe4ff */
[----:B------:R-:W-:Y:S02]  /*4500*/  IADD3.X R140, R140, UR5, RZ, P3, !PT ;  /* 0x000000058c8c7c10 */ /* 0x000fe40009ffe4ff */
[----:B------:R-:W-:Y:S02]  /*4510*/  IADD3 R154, P6, R154, UR12, RZ ;  /* 0x0000000c9a9a7c10 */ /* 0x000fe4000ffde0ff */
[----:B------:R-:W-:-:S02]  /*4520*/  IADD3 R150, P0, R150, UR12, RZ ;  /* 0x0000000c96967c10 */ /* 0x000fc4000ff1e0ff */
[----:B------:R-:W-:Y:S02]  /*4530*/  IADD3 R146, P1, R146, UR12, RZ ;  /* 0x0000000c92927c10 */ /* 0x000fe4000ff3e0ff */
[----:B------:R-:W-:Y:S02]  /*4540*/  IADD3 R142, P2, R142, UR12, RZ ;  /* 0x0000000c8e8e7c10 */ /* 0x000fe4000ff5e0ff */
[----:B------:R-:W-:Y:S02]  /*4550*/  IADD3 R138, P3, R138, UR12, RZ ;  /* 0x0000000c8a8a7c10 */ /* 0x000fe4000ff7e0ff */
[----:B------:R-:W-:Y:S02]  /*4560*/  IADD3.X R136, R136, UR5, RZ, P4, !PT ;  /* 0x0000000588887c10 */ /* 0x000fe4000a7fe4ff */
        /* <DEDUP_REMOVED lines=11> */
[----:B------:R-:W-:Y:S01]  /*4620*/  IADD3.X R108, R108, UR5, RZ, P4, !PT ;  /* 0x000000056c6c7c10 */ /* 0x000fe2000a7fe4ff */
[----:B------:R-:W-:Y:S01]  /*4630*/  UIADD3 UR9, UR9, -0x20, URZ ;  /* 0xffffffe009097890 */ /* 0x000fe2000fffe03f */
[----:B------:R-:W-:Y:S02]  /*4640*/  IADD3 R106, P4, R11, R106, RZ ;  /* 0x0000006a0b6a7210 */ /* 0x000fe40007f9e0ff */
[----:B------:R-:W-:-:S02]  /*4650*/  IADD3.X R102, R102, UR5, RZ, P6, !PT ;  /* 0x0000000566667c10 */ /* 0x000fc4000b7fe4ff */
[----:B------:R-:W-:Y:S02]  /*4660*/  IADD3.X R100, R100, UR5, RZ, P0, !PT ;  /* 0x0000000564647c10 */ /* 0x000fe400087fe4ff */
[----:B------:R-:W-:Y:S02]  /*4670*/  IADD3.X R98, R98, UR5, RZ, P1, !PT ;  /* 0x0000000562627c10 */ /* 0x000fe40008ffe4ff */
[----:B------:R-:W-:Y:S01]  /*4680*/  IADD3.X R96, R96, UR5, RZ, P2, !PT ;  /* 0x0000000560607c10 */ /* 0x000fe200097fe4ff */
[----:B------:R-:W-:Y:S02]  /*4690*/  WARPGROUP.DEPBAR.LE gsb0, 0x0 ;  /* 0x00008000000079c5 */ /* 0x000fe40000010000 */
[----:B------:R-:W-:Y:S02]  /*46a0*/  IADD3.X R94, R94, UR5, RZ, P3, !PT ;  /* 0x000000055e5e7c10 */ /* 0x000fe40009ffe4ff */
[----:B------:R-:W-:Y:S01]  /*46b0*/  LEA.HI.X.SX32 R92, R11, R92, 0x1, P4 ;  /* 0x0000005c0b5c7211 */ /* 0x000fe200020f0eff */
[----:B0-----:R-:W-:Y:S06]  /*46c0*/  @P5 BRA `(.L_x_1) ;  /* 0xffffffe800645947 */ /* 0x001fec000383ffff */
.L_x_0:
[----:B------:R-:W-:Y:S01]  /*46d0*/  F2FP.SATFINITE.E5M2.F32.PACK_AB_MERGE_C R42, R43, R42, RZ ;  /* 0x0000002a2b2a723e */ /* 0x000fe200048060ff */
[----:B-1----:R-:W-:Y:S01]  /*46e0*/  IMAD.SHL.U32 R4, R3, 0x10, RZ ;  /* 0x0000001003047824 */ /* 0x002fe200078e00ff */
[----:B------:R-:W-:Y:S01]  /*46f0*/  F2FP.SATFINITE.E5M2.F32.PACK_AB_MERGE_C R46, R47, R46, RZ ;  /* 0x0000002e2f2e723e */ /* 0x000fe200048060ff */
[----:B------:R-:W-:Y:S01]  /*4700*/  IMAD.SHL.U32 R5, R3, 0x80, RZ ;  /* 0x0000008003057824 */ /* 0x000fe200078e00ff */
[----:B------:R-:W-:Y:S01]  /*4710*/  F2FP.SATFINITE.E5M2.F32.PACK_AB_MERGE_C R50, R51, R50, RZ ;  /* 0x000000323332723e */ /* 0x000fe200048060ff */
[----:B------:R-:W-:Y:S01]  /*4720*/  ULDC.64 UR6, c[0x0][0x228] ;  /* 0x00008a0000067ab9 */ /* 0x000fe20000000a00 */
[--C-:B------:R-:W-:Y:S01]  /*4730*/  LOP3.LUT R7, R93, 0x7c, R176.reuse, 0xfe, !PT ;  /* 0x0000007c5d077812 */ /* 0x100fe200078efeb0 */
[----:B------:R-:W-:Y:S01]  /*4740*/  IMAD.SHL.U32 R3, R3, 0x8, RZ ;  /* 0x0000000803037824 */ /* 0x000fe200078e00ff */
[----:B------:R-:W-:Y:S01]  /*4750*/  LOP3.LUT R8, R93, 0x6c, R176, 0xfe, !PT ;  /* 0x0000006c5d087812 */ /* 0x000fe200078efeb0 */
[----:B------:R-:W-:Y:S01]  /*4760*/  ULDC UR4, c[0x0][0x244] ;  /* 0x0000910000047ab9 */ /* 0x000fe20000000800 */
[----:B------:R-:W-:Y:S01]  /*4770*/  F2FP.SATFINITE.E5M2.F32.PACK_AB_MERGE_C R24, R25, R24, RZ ;  /* 0x000000181918723e */ /* 0x000fe200048060ff */
[C---:B------:R-:W-:Y:S01]  /*4780*/  IMAD.IADD R172, R93.reuse, 0x1, R172 ;  /* 0x000000015dac7824 */ /* 0x040fe200078e02ac */
[----:B------:R-:W-:Y:S01]  /*4790*/  ISETP.GE.AND P0, PT, R2, UR6, PT ;  /* 0x0000000602007c0c */ /* 0x000fe2000bf06270 */
[----:B------:R-:W-:Y:S01]  /*47a0*/  IMAD.IADD R174, R93, 0x1, R174 ;  /* 0x000000015dae7824 */ /* 0x000fe200078e02ae */
[----:B------:R-:W-:-:S02]  /*47b0*/  LOP3.LUT R42, R42, 0xffff, RZ, 0xc0, !PT ;  /* 0x0000ffff2a2a7812 */ /* 0x000fc400078ec0ff */
[----:B------:R-:W-:Y:S02]  /*47c0*/  LOP3.LUT R25, R46, 0xffff, RZ, 0xc0, !PT ;  /* 0x0000ffff2e197812 */ /* 0x000fe400078ec0ff */
[----:B------:R-:W-:Y:S02]  /*47d0*/  LOP3.LUT R50, R50, 0xffff, RZ, 0xc0, !PT ;  /* 0x0000ffff32327812 */ /* 0x000fe400078ec0ff */
[----:B------:R-:W-:Y:S02]  /*47e0*/  F2FP.SATFINITE.E5M2.F32.PACK_AB_MERGE_C R72, R73, R72, RZ ;  /* 0x000000484948723e */ /* 0x000fe400048060ff */
[----:B------:R-:W-:Y:S02]  /*47f0*/  F2FP.SATFINITE.E5M2.F32.PACK_AB_MERGE_C R76, R77, R76, RZ ;  /* 0x0000004c4d4c723e */ /* 0x000fe400048060ff */
[----:B------:R-:W-:Y:S02]  /*4800*/  F2FP.SATFINITE.E5M2.F32.PACK_AB_MERGE_C R80, R81, R80, RZ ;  /* 0x000000505150723e */ /* 0x000fe400048060ff */
[----:B------:R-:W-:-:S02]  /*4810*/  LOP3.LUT R4, R4, 0x70, RZ, 0xc0, !PT ;  /* 0x0000007004047812 */ /* 0x000fc400078ec0ff */
[----:B------:R-:W-:Y:S02]  /*4820*/  LOP3.LUT R5, R5, 0x400, RZ, 0xc0, !PT ;  /* 0x0000040005057812 */ /* 0x000fe400078ec0ff */
[----:B------:R-:W-:Y:S02]  /*4830*/  F2FP.SATFINITE.E5M2.F32.PACK_AB_MERGE_C R28, R29, R28, RZ ;  /* 0x0000001c1d1c723e */ /* 0x000fe400048060ff */
[----:B------:R-:W-:Y:S02]  /*4840*/  F2FP.SATFINITE.E5M2.F32.PACK_AB_MERGE_C R32, R33, R32, RZ ;  /* 0x000000202120723e */ /* 0x000fe400048060ff */
[----:B------:R-:W-:Y:S02]  /*4850*/  ISETP.LT.AND P1, PT, R7, UR7, !P0 ;  /* 0x0000000707007c0c */ /* 0x000fe4000c721270 */
[----:B------:R-:W-:Y:S02]  /*4860*/  ISETP.LT.AND P5, PT, R8, UR7, !P0 ;  /* 0x0000000708007c0c */ /* 0x000fe4000c7a1270 */
[----:B------:R-:W-:-:S02]  /*4870*/  F2FP.SATFINITE.E5M2.F32.PACK_AB_MERGE_C R27, R27, R26, RZ ;  /* 0x0000001a1b1b723e */ /* 0x000fc400048060ff */
[----:B------:R-:W-:Y:S02]  /*4880*/  F2FP.SATFINITE.E5M2.F32.PACK_AB_MERGE_C R30, R31, R30, RZ ;  /* 0x0000001e1f1e723e */ /* 0x000fe400048060ff */
[----:B------:R-:W-:Y:S02]  /*4890*/  F2FP.SATFINITE.E5M2.F32.PACK_AB_MERGE_C R34, R35, R34, RZ ;  /* 0x000000222322723e */ /* 0x000fe400048060ff */
[----:B------:R-:W-:Y:S02]  /*48a0*/  F2FP.SATFINITE.E5M2.F32.PACK_AB_MERGE_C R38, R39, R38, RZ ;  /* 0x000000262726723e */ /* 0x000fe400048060ff */
[----:B------:R-:W-:Y:S02]  /*48b0*/  PRMT R8, R50, 0x3340, R1 ;  /* 0x0000334032087816 */ /* 0x000fe40000000001 */
[----:B------:R-:W-:Y:S02]  /*48c0*/  PRMT R7, R42, 0x3340, R25 ;  /* 0x000033402a077816 */ /* 0x000fe40000000019 */
[----:B------:R-:W-:-:S02]  /*48d0*/  LOP3.LUT R72, R72, 0xffff, RZ, 0xc0, !PT ;  /* 0x0000ffff48487812 */ /* 0x000fc400078ec0ff */
[----:B------:R-:W-:Y:S02]  /*48e0*/  LOP3.LUT R39, R76, 0xffff, RZ, 0xc0, !PT ;  /* 0x0000ffff4c277812 */ /* 0x000fe400078ec0ff */
[----:B------:R-:W-:Y:S02]  /*48f0*/  LOP3.LUT R80, R80, 0xffff, RZ, 0xc0, !PT ;  /* 0x0000ffff50507812 */ /* 0x000fe400078ec0ff */
[----:B------:R-:W-:Y:S02]  /*4900*/  F2FP.SATFINITE.E5M2.F32.PACK_AB_MERGE_C R40, R41, R40, RZ ;  /* 0x000000282928723e */ /* 0x000fe400048060ff */
[----:B------:R-:W-:Y:S02]  /*4910*/  F2FP.SATFINITE.E5M2.F32.PACK_AB_MERGE_C R44, R45, R44, RZ ;  /* 0x0000002c2d2c723e */ /* 0x000fe400048060ff */
[----:B------:R-:W-:Y:S02]  /*4920*/  IADD3 R4, R5, UR8, R4 ;  /* 0x0000000805047c10 */ /* 0x000fe4000fffe004 */
[----:B------:R-:W-:-:S02]  /*4930*/  LOP3.LUT R3, R3, 0x380, RZ, 0xc0, !PT ;  /* 0x0000038003037812 */ /* 0x000fc400078ec0ff */
[----:B------:R-:W-:Y:S02]  /*4940*/  F2FP.SATFINITE.E5M2.F32.PACK_AB_MERGE_C R56, R57, R56, RZ ;  /* 0x000000383938723e */ /* 0x000fe400048060ff */
[----:B------:R-:W-:Y:S01]  /*4950*/  F2FP.SATFINITE.E5M2.F32.PACK_AB_MERGE_C R60, R61, R60, RZ ;  /* 0x0000003c3d3c723e */ /* 0x000fe200048060ff */
[----:B------:R-:W-:Y:S01]  /*4960*/  IMAD.IADD R26, R3, 0x1, R4 ;  /* 0x00000001031a7824 */ /* 0x000fe200078e0204 */
[----:B------:R-:W-:Y:S02]  /*4970*/  F2FP.SATFINITE.E5M2.F32.PACK_AB_MERGE_C R64, R65, R64, RZ ;  /* 0x000000404140723e */ /* 0x000fe400048060ff */
[----:B------:R-:W-:Y:S02]  /*4980*/  LOP3.LUT R24, R24, 0xffff, RZ, 0xc0, !PT ;  /* 0x0000ffff18187812 */ /* 0x000fe400078ec0ff */
[----:B------:R-:W-:Y:S02]  /*4990*/  LOP3.LUT R32, R32, 0xffff, RZ, 0xc0, !PT ;  /* 0x0000ffff20207812 */ /* 0x000fe400078ec0ff */
[----:B------:R-:W-:-:S02]  /*49a0*/  LOP3.LUT R15, R28, 0xffff, RZ, 0xc0, !PT ;  /* 0x0000ffff1c0f7812 */ /* 0x000fc400078ec0ff */
[----:B------:R-:W-:Y:S02]  /*49b0*/  F2FP.SATFINITE.E5M2.F32.PACK_AB_MERGE_C R48, R49, R48, RZ ;  /* 0x000000303130723e */ /* 0x000fe400048060ff */
[----:B------:R-:W-:Y:S02]  /*49c0*/  LOP3.LUT R12, R27, 0xffff, RZ, 0xc0, !PT ;  /* 0x0000ffff1b0c7812 */ /* 0x000fe400078ec0ff */
[----:B------:R-:W-:Y:S02]  /*49d0*/  LOP3.LUT R19, R30, 0xffff, RZ, 0xc0, !PT ;  /* 0x0000ffff1e137812 */ /* 0x000fe400078ec0ff */
[----:B------:R-:W-:Y:S01]  /*49e0*/  LOP3.LUT R34, R34, 0xffff, RZ, 0xc0, !PT ;  /* 0x0000ffff22227812 */ /* 0x000fe200078ec0ff */
[----:B------:R-:W0:Y:S01]  /*49f0*/  S2R R30, SR_TID.X ;  /* 0x00000000001e7919 */ /* 0x000e220000002100 */
[----:B------:R-:W-:Y:S02]  /*4a00*/  PRMT R21, R7, 0x5410, R8 ;  /* 0x0000541007157816 */ /* 0x000fe40000000008 */
[----:B------:R-:W-:-:S02]  /*4a10*/  PRMT R8, R80, 0x3340, R1 ;  /* 0x0000334050087816 */ /* 0x000fc40000000001 */
[----:B------:R-:W-:Y:S02]  /*4a20*/  PRMT R7, R72, 0x3340, R39 ;  /* 0x0000334048077816 */ /* 0x000fe40000000027 */
[----:B------:R-:W-:Y:S02]  /*4a30*/  LOP3.LUT R40, R40, 0xffff, RZ, 0xc0, !PT ;  /* 0x0000ffff28287812 */ /* 0x000fe400078ec0ff */
[----:B------:R-:W-:Y:S02]  /*4a40*/  LOP3.LUT R23, R44, 0xffff, RZ, 0xc0, !PT ;  /* 0x0000ffff2c177812 */ /* 0x000fe400078ec0ff */
[----:B------:R-:W-:Y:S02]  /*4a50*/  PRMT R6, R32, 0x3340, R1 ;  /* 0x0000334020067816 */ /* 0x000fe40000000001 */
[----:B------:R-:W-:Y:S02]  /*4a60*/  PRMT R5, R24, 0x3340, R15 ;  /* 0x0000334018057816 */ /* 0x000fe4000000000f */
[----:B------:R-:W-:-:S02]  /*4a70*/  LOP3.LUT R56, R56, 0xffff, RZ, 0xc0, !PT ;  /* 0x0000ffff38387812 */ /* 0x000fc400078ec0ff */
[----:B------:R-:W-:Y:S02]  /*4a80*/  LOP3.LUT R31, R60, 0xffff, RZ, 0xc0, !PT ;  /* 0x0000ffff3c1f7812 */ /* 0x000fe400078ec0ff */
[----:B------:R-:W-:Y:S02]  /*4a90*/  LOP3.LUT R64, R64, 0xffff, RZ, 0xc0, !PT ;  /* 0x0000ffff40407812 */ /* 0x000fe400078ec0ff */
[----:B------:R-:W-:Y:S02]  /*4aa0*/  F2FP.SATFINITE.E5M2.F32.PACK_AB_MERGE_C R74, R75, R74, RZ ;  /* 0x0000004a4b4a723e */ /* 0x000fe400048060ff */
[----:B------:R-:W-:Y:S02]  /*4ab0*/  F2FP.SATFINITE.E5M2.F32.PACK_AB_MERGE_C R78, R79, R78, RZ ;  /* 0x0000004e4f4e723e */ /* 0x000fe400048060ff */
[----:B------:R-:W-:Y:S02]  /*4ac0*/  F2FP.SATFINITE.E5M2.F32.PACK_AB_MERGE_C R82, R83, R82, RZ ;  /* 0x000000525352723e */ /* 0x000fe400048060ff */
[----:B------:R-:W-:-:S02]  /*4ad0*/  LOP3.LUT R48, R48, 0xffff, RZ, 0xc0, !PT ;  /* 0x0000ffff30307812 */ /* 0x000fc400078ec0ff */
[----:B------:R-:W-:Y:S02]  /*4ae0*/  PRMT R4, R34, 0x3340, R1 ;  /* 0x0000334022047816 */ /* 0x000fe40000000001 */
[----:B------:R-:W-:Y:S02]  /*4af0*/  PRMT R3, R12, 0x3340, R19 ;  /* 0x000033400c037816 */ /* 0x000fe40000000013 */
[----:B------:R-:W-:Y:S02]  /*4b00*/  F2FP.SATFINITE.E5M2.F32.PACK_AB_MERGE_C R58, R59, R58, RZ ;  /* 0x0000003a3b3a723e */ /* 0x000fe400048060ff */
[----:B------:R-:W-:Y:S02]  /*4b10*/  F2FP.SATFINITE.E5M2.F32.PACK_AB_MERGE_C R62, R63, R62, RZ ;  /* 0x0000003e3f3e723e */ /* 0x000fe400048060ff */
[----:B------:R-:W-:Y:S02]  /*4b20*/  F2FP.SATFINITE.E5M2.F32.PACK_AB_MERGE_C R66, R67, R66, RZ ;  /* 0x000000424342723e */ /* 0x000fe400048060ff */
[----:B------:R-:W-:-:S02]  /*4b30*/  PRMT R33, R7, 0x5410, R8 ;  /* 0x0000541007217816 */ /* 0x000fc40000000008 */
[----:B------:R-:W-:Y:S02]  /*4b40*/  SHF.R.U32.HI R7, RZ, 0x8, R40 ;  /* 0x00000008ff077819 */ /* 0x000fe40000011628 */
[----:B------:R-:W-:Y:S02]  /*4b50*/  SHF.R.U32.HI R8, RZ, 0x8, R23 ;  /* 0x00000008ff087819 */ /* 0x000fe40000011617 */
[----:B------:R-:W-:Y:S02]  /*4b60*/  PRMT R9, R5, 0x5410, R6 ;  /* 0x0000541005097816 */ /* 0x000fe40000000006 */
[----:B------:R-:W-:Y:S02]  /*4b70*/  PRMT R11, R64, 0x3340, R1 ;  /* 0x00003340400b7816 */ /* 0x000fe40000000001 */
[----:B------:R-:W-:Y:S02]  /*4b80*/  PRMT R10, R56, 0x3340, R31 ;  /* 0x00003340380a7816 */ /* 0x000fe4000000001f */
[----:B------:R-:W-:-:S02]  /*4b90*/  F2FP.SATFINITE.E5M2.F32.PACK_AB_MERGE_C R36, R37, R36, RZ ;  /* 0x000000242524723e */ /* 0x000fc400048060ff */
[----:B------:R-:W-:Y:S02]  /*4ba0*/  PRMT R6, R48, 0x3340, R1 ;  /* 0x0000334030067816 */ /* 0x000fe40000000001 */
[----:B------:R-:W-:Y:S02]  /*4bb0*/  PRMT R5, R40, 0x3340, R23 ;  /* 0x0000334028057816 */ /* 0x000fe40000000017 */
[----:B------:R-:W-:Y:S02]  /*4bc0*/  PRMT R13, R3, 0x5410, R4 ;  /* 0x00005410030d7816 */ /* 0x000fe40000000004 */
[----:B------:R-:W-:Y:S02]  /*4bd0*/  LOP3.LUT R74, R74, 0xffff, RZ, 0xc0, !PT ;  /* 0x0000ffff4a4a7812 */ /* 0x000fe400078ec0ff */
[----:B------:R-:W-:Y:S02]  /*4be0*/  LOP3.LUT R41, R78, 0xffff, RZ, 0xc0, !PT ;  /* 0x0000ffff4e297812 */ /* 0x000fe400078ec0ff */
[----:B------:R-:W-:-:S02]  /*4bf0*/  LOP3.LUT R82, R82, 0xffff, RZ, 0xc0, !PT ;  /* 0x0000ffff52527812 */ /* 0x000fc400078ec0ff */
[----:B------:R-:W-:Y:S02]  /*4c00*/  LOP3.LUT R58, R58, 0xffff, RZ, 0xc0, !PT ;  /* 0x0000ffff3a3a7812 */ /* 0x000fe400078ec0ff */
[----:B------:R-:W-:Y:S02]  /*4c10*/  LOP3.LUT R37, R62, 0xffff, RZ, 0xc0, !PT ;  /* 0x0000ffff3e257812 */ /* 0x000fe400078ec0ff */
[----:B------:R-:W-:Y:S02]  /*4c20*/  LOP3.LUT R66, R66, 0xffff, RZ, 0xc0, !PT ;  /* 0x0000ffff42427812 */ /* 0x000fe400078ec0ff */
[----:B------:R-:W-:Y:S02]  /*4c30*/  SHF.R.U32.HI R3, RZ, 0x8, R24 ;  /* 0x00000008ff037819 */ /* 0x000fe40000011618 */
[----:B------:R-:W-:Y:S02]  /*4c40*/  SHF.R.U32.HI R4, RZ, 0x8, R15 ;  /* 0x00000008ff047819 */ /* 0x000fe4000001160f */
[----:B------:R-:W-:-:S02]  /*4c50*/  LOP3.LUT R8, R8, 0xffff, RZ, 0xc0, !PT ;  /* 0x0000ffff08087812 */ /* 0x000fc400078ec0ff */
[----:B------:R-:W-:Y:S02]  /*4c60*/  LOP3.LUT R7, R7, 0xffff, RZ, 0xc0, !PT ;  /* 0x0000ffff07077812 */ /* 0x000fe400078ec0ff */
[----:B------:R-:W-:Y:S02]  /*4c70*/  PRMT R27, R10, 0x5410, R11 ;  /* 0x000054100a1b7816 */ /* 0x000fe4000000000b */
[----:B------:R-:W-:Y:S02]  /*4c80*/  PRMT R17, R5, 0x5410, R6 ;  /* 0x0000541005117816 */ /* 0x000fe40000000006 */
[----:B------:R-:W-:Y:S02]  /*4c90*/  PRMT R11, R82, 0x3340, R1 ;  /* 0x00003340520b7816 */ /* 0x000fe40000000001 */
[----:B------:R-:W-:Y:S02]  /*4ca0*/  PRMT R10, R74, 0x3340, R41 ;  /* 0x000033404a0a7816 */ /* 0x000fe40000000029 */
[----:B------:R-:W-:-:S02]  /*4cb0*/  PRMT R6, R66, 0x3340, R1 ;  /* 0x0000334042067816 */ /* 0x000fc40000000001 */
[----:B------:R-:W-:Y:S02]  /*4cc0*/  PRMT R5, R58, 0x3340, R37 ;  /* 0x000033403a057816 */ /* 0x000fe40000000025 */
[----:B------:R-:W-:Y:S02]  /*4cd0*/  LOP3.LUT R4, R4, 0xffff, RZ, 0xc0, !PT ;  /* 0x0000ffff04047812 */ /* 0x000fe400078ec0ff */
[----:B------:R-:W-:Y:S02]  /*4ce0*/  LOP3.LUT R3, R3, 0xffff, RZ, 0xc0, !PT ;  /* 0x0000ffff03037812 */ /* 0x000fe400078ec0ff */
[----:B------:R-:W-:Y:S02]  /*4cf0*/  PRMT R14, R7, 0x3340, R8 ;  /* 0x00003340070e7816 */ /* 0x000fe40000000008 */
[----:B------:R-:W-:Y:S02]  /*4d00*/  SHF.R.U32.HI R7, RZ, 0x8, R56 ;  /* 0x00000008ff077819 */ /* 0x000fe40000011638 */
[----:B------:R-:W-:-:S02]  /*4d10*/  SHF.R.U32.HI R8, RZ, 0x8, R31 ;  /* 0x00000008ff087819 */ /* 0x000fc4000001161f */
[----:B------:R-:W-:Y:S02]  /*4d20*/  PRMT R35, R10, 0x5410, R11 ;  /* 0x000054100a237816 */ /* 0x000fe4000000000b */
[----:B------:R-:W-:Y:S02]  /*4d30*/  PRMT R29, R5, 0x5410, R6 ;  /* 0x00005410051d7816 */ /* 0x000fe40000000006 */
[----:B------:R-:W-:Y:S02]  /*4d40*/  PRMT R10, R3, 0x3340, R4 ;  /* 0x00003340030a7816 */ /* 0x000fe40000000004 */
[----:B------:R-:W-:Y:S02]  /*4d50*/  SHF.R.U32.HI R5, RZ, 0x8, R32 ;  /* 0x00000008ff057819 */ /* 0x000fe40000011620 */
[----:B------:R-:W-:Y:S02]  /*4d60*/  SHF.R.U32.HI R3, RZ, 0x8, R12 ;  /* 0x00000008ff037819 */ /* 0x000fe4000001160c */
[----:B------:R-:W-:-:S02]  /*4d70*/  SHF.R.U32.HI R4, RZ, 0x8, R19 ;  /* 0x00000008ff047819 */ /* 0x000fc40000011613 */
[----:B------:R-:W-:Y:S02]  /*4d80*/  SHF.R.U32.HI R6, RZ, 0x8, R34 ;  /* 0x00000008ff067819 */ /* 0x000fe40000011622 */
[----:B------:R-:W-:Y:S02]  /*4d90*/  LOP3.LUT R8, R8, 0xffff, RZ, 0xc0, !PT ;  /* 0x0000ffff08087812 */ /* 0x000fe400078ec0ff */
[----:B------:R-:W-:Y:S02]  /*4da0*/  LOP3.LUT R7, R7, 0xffff, RZ, 0xc0, !PT ;  /* 0x0000ffff07077812 */ /* 0x000fe400078ec0ff */
[----:B------:R-:W-:Y:S02]  /*4db0*/  LOP3.LUT R5, R5, 0xffff, RZ, 0xc0, !PT ;  /* 0x0000ffff05057812 */ /* 0x000fe400078ec0ff */
[----:B------:R-:W-:Y:S02]  /*4dc0*/  LOP3.LUT R4, R4, 0xffff, RZ, 0xc0, !PT ;  /* 0x0000ffff04047812 */ /* 0x000fe400078ec0ff */
[----:B------:R-:W-:-:S02]  /*4dd0*/  LOP3.LUT R3, R3, 0xffff, RZ, 0xc0, !PT ;  /* 0x0000ffff03037812 */ /* 0x000fc400078ec0ff */
[----:B------:R-:W-:Y:S02]  /*4de0*/  LOP3.LUT R6, R6, 0xffff, RZ, 0xc0, !PT ;  /* 0x0000ffff06067812 */ /* 0x000fe400078ec0ff */
[----:B------:R-:W-:Y:S02]  /*4df0*/  PRMT R18, R7, 0x3340, R8 ;  /* 0x0000334007127816 */ /* 0x000fe40000000008 */
[----:B------:R-:W-:Y:S02]  /*4e00*/  SHF.R.U32.HI R8, RZ, 0x8, R82 ;  /* 0x00000008ff087819 */ /* 0x000fe40000011652 */
[----:B------:R-:W-:Y:S02]  /*4e10*/  PRMT R11, R5, 0x3340, R2 ;  /* 0x00003340050b7816 */ /* 0x000fe40000000002 */
[----:B------:R-:W-:Y:S02]  /*4e20*/  PRMT R12, R3, 0x3340, R4 ;  /* 0x00003340030c7816 */ /* 0x000fe40000000004 */
[----:B------:R-:W-:-:S02]  /*4e30*/  PRMT R15, R6, 0x3340, R1 ;  /* 0x00003340060f7816 */ /* 0x000fc40000000001 */
[----:B------:R-:W-:Y:S02]  /*4e40*/  SHF.R.U32.HI R5, RZ, 0x8, R48 ;  /* 0x00000008ff057819 */ /* 0x000fe40000011630 */
[----:B------:R-:W-:Y:S02]  /*4e50*/  SHF.R.U32.HI R3, RZ, 0x8, R42 ;  /* 0x00000008ff037819 */ /* 0x000fe4000001162a */
[----:B------:R-:W-:Y:S02]  /*4e60*/  SHF.R.U32.HI R4, RZ, 0x8, R25 ;  /* 0x00000008ff047819 */ /* 0x000fe40000011619 */
[----:B------:R-:W-:Y:S02]  /*4e70*/  LOP3.LUT R8, R8, 0xffff, RZ, 0xc0, !PT ;  /* 0x0000ffff08087812 */ /* 0x000fe400078ec0ff */
[----:B------:R-:W-:Y:S02]  /*4e80*/  LOP3.LUT R36, R36, 0xffff, RZ, 0xc0, !PT ;  /* 0x0000ffff24247812 */ /* 0x000fe400078ec0ff */
[----:B------:R-:W-:-:S02]  /*4e90*/  PRMT R11, R10, 0x5410, R11 ;  /* 0x000054100a0b7816 */ /* 0x000fc4000000000b */
[----:B------:R-:W-:Y:S02]  /*4ea0*/  LOP3.LUT R5, R5, 0xffff, RZ, 0xc0, !PT ;  /* 0x0000ffff05057812 */ /* 0x000fe400078ec0ff */
[----:B------:R-:W-:Y:S02]  /*4eb0*/  LOP3.LUT R4, R4, 0xffff, RZ, 0xc0, !PT ;  /* 0x0000ffff04047812 */ /* 0x000fe400078ec0ff */
[----:B------:R-:W-:Y:S02]  /*4ec0*/  LOP3.LUT R3, R3, 0xffff, RZ, 0xc0, !PT ;  /* 0x0000ffff03037812 */ /* 0x000fe400078ec0ff */
[----:B------:R-:W-:Y:S02]  /*4ed0*/  PRMT R15, R12, 0x5410, R15 ;  /* 0x000054100c0f7816 */ /* 0x000fe4000000000f */
[----:B------:R-:W-:Y:S02]  /*4ee0*/  LOP3.LUT R38, R38, 0xffff, RZ, 0xc0, !PT ;  /* 0x0000ffff26267812 */ /* 0x000fe400078ec0ff */
[----:B------:R-:W-:-:S02]  /*4ef0*/  PRMT R28, R8, 0x3340, R1 ;  /* 0x00003340081c7816 */ /* 0x000fc40000000001 */
[--C-:B------:R-:W-:Y:S02]  /*4f00*/  PRMT R8, R9, 0x4210, R36.reuse ;  /* 0x0000421009087816 */ /* 0x100fe40000000024 */
[----:B------:R-:W-:Y:S02]  /*4f10*/  PRMT R9, R11, 0x5210, R36 ;  /* 0x000052100b097816 */ /* 0x000fe40000000024 */
[----:B------:R-:W-:Y:S02]  /*4f20*/  PRMT R19, R5, 0x3340, R2 ;  /* 0x0000334005137816 */ /* 0x000fe40000000002 */
[----:B------:R-:W-:Y:S02]  /*4f30*/  PRMT R16, R3, 0x3340, R4 ;  /* 0x0000334003107816 */ /* 0x000fe40000000004 */
[--C-:B------:R-:W-:Y:S02]  /*4f40*/  PRMT R10, R13, 0x4210, R38.reuse ;  /* 0x000042100d0a7816 */ /* 0x100fe40000000026 */
[----:B------:R-:W-:Y:S01]  /*4f50*/  PRMT R11, R15, 0x5210, R38 ;  /* 0x000052100f0b7816 */ /* 0x000fe20000000026 */
[----:B------:R-:W-:Y:S01]  /*4f60*/  BAR.SYNC.DEFER_BLOCKING 0x0 ;  /* 0x0000000000007b1d */ /* 0x000fe20000010000 */
[----:B------:R-:W-:-:S02]  /*4f70*/  SHF.R.U32.HI R5, RZ, 0x8, R64 ;  /* 0x00000008ff057819 */ /* 0x000fc40000011640 */
[----:B------:R-:W-:Y:S02]  /*4f80*/  SHF.R.U32.HI R4, RZ, 0x8, R37 ;  /* 0x00000008ff047819 */ /* 0x000fe40000011625 */
[----:B------:R-:W-:Y:S02]  /*4f90*/  SHF.R.U32.HI R3, RZ, 0x8, R58 ;  /* 0x00000008ff037819 */ /* 0x000fe4000001163a */
[----:B------:R-:W-:Y:S02]  /*4fa0*/  LOP3.LUT R5, R5, 0xffff, RZ, 0xc0, !PT ;  /* 0x0000ffff05057812 */ /* 0x000fe400078ec0ff */
[----:B------:R-:W-:Y:S02]  /*4fb0*/  LOP3.LUT R4, R4, 0xffff, RZ, 0xc0, !PT ;  /* 0x0000ffff04047812 */ /* 0x000fe400078ec0ff */
[----:B------:R-:W-:Y:S02]  /*4fc0*/  LOP3.LUT R3, R3, 0xffff, RZ, 0xc0, !PT ;  /* 0x0000ffff03037812 */ /* 0x000fe400078ec0ff */
[----:B------:R-:W-:-:S02]  /*4fd0*/  PRMT R25, R5, 0x3340, R2 ;  /* 0x0000334005197816 */ /* 0x000fc40000000002 */
[----:B------:R-:W-:Y:S02]  /*4fe0*/  PRMT R20, R3, 0x3340, R4 ;  /* 0x0000334003147816 */ /* 0x000fe40000000004 */
[----:B------:R-:W-:Y:S02]  /*4ff0*/  SHF.R.U32.HI R3, RZ, 0x8, R72 ;  /* 0x00000008ff037819 */ /* 0x000fe40000011648 */
[----:B------:R-:W-:Y:S02]  /*5000*/  SHF.R.U32.HI R5, RZ, 0x8, R39 ;  /* 0x00000008ff057819 */ /* 0x000fe40000011627 */
[----:B------:R-:W-:Y:S02]  /*5010*/  LOP3.LUT R24, R3, 0xffff, RZ, 0xc0, !PT ;  /* 0x0000ffff03187812 */ /* 0x000fe400078ec0ff */
[----:B------:R-:W-:Y:S01]  /*5020*/  LOP3.LUT R5, R5, 0xffff, RZ, 0xc0, !PT ;  /* 0x0000ffff05057812 */ /* 0x000fe200078ec0ff */
[----:B------:R-:W-:Y:S01]  /*5030*/  STSM.16.M88.4 [R26], R8 ;  /* 0x000000081a007844 */ /* 0x000fe20000000200 */
[----:B------:R-:W-:-:S02]  /*5040*/  SHF.R.U32.HI R6, RZ, 0x8, R50 ;  /* 0x00000008ff067819 */ /* 0x000fc40000011632 */
[----:B------:R-:W-:Y:S02]  /*5050*/  PRMT R24, R24, 0x3340, R5 ;  /* 0x0000334018187816 */ /* 0x000fe40000000005 */
[----:B------:R-:W-:Y:S02]  /*5060*/  PRMT R5, R14, 0x5410, R19 ;  /* 0x000054100e057816 */ /* 0x000fe40000000013 */
[----:B------:R-:W-:Y:S02]  /*5070*/  PRMT R19, R18, 0x5410, R25 ;  /* 0x0000541012137816 */ /* 0x000fe40000000019 */
[----:B0-----:R-:W-:Y:S02]  /*5080*/  LOP3.LUT R25, R30, 0x7f, RZ, 0xc0, !PT ;  /* 0x0000007f1e197812 */ /* 0x001fe400078ec0ff */
[----:B------:R-:W-:Y:S02]  /*5090*/  LOP3.LUT R6, R6, 0xffff, RZ, 0xc0, !PT ;  /* 0x0000ffff06067812 */ /* 0x000fe400078ec0ff */
[----:B------:R-:W-:Y:S01]  /*50a0*/  LEA R25, R25, UR8, 0x4 ;  /* 0x0000000819197c11 */ /* 0x000fe2000f8e20ff */
[----:B------:R-:W-:Y:S01]  /*50b0*/  BAR.SYNC.DEFER_BLOCKING 0x0 ;  /* 0x0000000000007b1d */ /* 0x000fe20000010000 */
[----:B------:R-:W-:-:S02]  /*50c0*/  PRMT R23, R6, 0x3340, R1 ;  /* 0x0000334006177816 */ /* 0x000fc40000000001 */
[----:B------:R-:W-:Y:S02]  /*50d0*/  SHF.R.U32.HI R6, RZ, 0x8, R66 ;  /* 0x00000008ff067819 */ /* 0x000fe40000011642 */
[----:B------:R-:W-:Y:S02]  /*50e0*/  SHF.R.U32.HI R7, RZ, 0x8, R80 ;  /* 0x00000008ff077819 */ /* 0x000fe40000011650 */
[----:B------:R-:W-:Y:S02]  /*50f0*/  LOP3.LUT R6, R6, 0xffff, RZ, 0xc0, !PT ;  /* 0x0000ffff06067812 */ /* 0x000fe400078ec0ff */
[----:B------:R-:W-:Y:S02]  /*5100*/  SHF.R.U32.HI R4, RZ, 0x8, R74 ;  /* 0x00000008ff047819 */ /* 0x000fe4000001164a */
[----:B------:R-:W-:Y:S02]  /*5110*/  PRMT R31, R6, 0x3340, R1 ;  /* 0x00003340061f7816 */ /* 0x000fe40000000001 */
[----:B------:R-:W-:-:S02]  /*5120*/  SHF.R.U32.HI R6, RZ, 0x8, R41 ;  /* 0x00000008ff067819 */ /* 0x000fc40000011629 */
[----:B------:R-:W-:Y:S02]  /*5130*/  LOP3.LUT R7, R7, 0xffff, RZ, 0xc0, !PT ;  /* 0x0000ffff07077812 */ /* 0x000fe400078ec0ff */
[----:B------:R-:W-:Y:S02]  /*5140*/  F2FP.SATFINITE.E5M2.F32.PACK_AB_MERGE_C R52, R53, R52, RZ ;  /* 0x000000343534723e */ /* 0x000fe400048060ff */
[----:B------:R-:W-:Y:S02]  /*5150*/  F2FP.SATFINITE.E5M2.F32.PACK_AB_MERGE_C R54, R55, R54, RZ ;  /* 0x000000363736723e */ /* 0x000fe400048060ff */
[----:B------:R-:W-:Y:S02]  /*5160*/  LOP3.LUT R6, R6, 0xffff, RZ, 0xc0, !PT ;  /* 0x0000ffff06067812 */ /* 0x000fe400078ec0ff */
[----:B------:R-:W-:Y:S01]  /*5170*/  LOP3.LUT R37, R4, 0xffff, RZ, 0xc0, !PT ;  /* 0x0000ffff04257812 */ /* 0x000fe200078ec0ff */
[----:B------:R-:W0:Y:S01]  /*5180*/  LDS.128 R12, [R25] ;  /* 0x00000000190c7984 */ /* 0x000e220000000c00 */
[----:B------:R-:W-:-:S02]  /*5190*/  PRMT R3, R7, 0x3340, R2 ;  /* 0x0000334007037816 */ /* 0x000fc40000000002 */
[----:B------:R-:W-:Y:S02]  /*51a0*/  PRMT R7, R16, 0x5410, R23 ;  /* 0x0000541010077816 */ /* 0x000fe40000000017 */
[----:B------:R-:W-:Y:S02]  /*51b0*/  LOP3.LUT R52, R52, 0xffff, RZ, 0xc0, !PT ;  /* 0x0000ffff34347812 */ /* 0x000fe400078ec0ff */
[----:B------:R-:W-:Y:S02]  /*51c0*/  LOP3.LUT R54, R54, 0xffff, RZ, 0xc0, !PT ;  /* 0x0000ffff36367812 */ /* 0x000fe400078ec0ff */
[----:B------:R-:W-:Y:S02]  /*51d0*/  PRMT R37, R37, 0x3340, R6 ;  /* 0x0000334025257816 */ /* 0x000fe40000000006 */
[--C-:B------:R-:W-:Y:S02]  /*51e0*/  PRMT R4, R17, 0x4210, R52.reuse ;  /* 0x0000421011047816 */ /* 0x100fe40000000034 */
[----:B------:R-:W-:-:S02]  /*51f0*/  PRMT R5, R5, 0x5210, R52 ;  /* 0x0000521005057816 */ /* 0x000fc40000000034 */
[--C-:B------:R-:W-:Y:S02]  /*5200*/  PRMT R6, R21, 0x4210, R54.reuse ;  /* 0x0000421015067816 */ /* 0x100fe40000000036 */
[----:B------:R-:W-:Y:S01]  /*5210*/  PRMT R7, R7, 0x5210, R54 ;  /* 0x0000521007077816 */ /* 0x000fe20000000036 */
[----:B------:R-:W-:Y:S01]  /*5220*/  BAR.SYNC.DEFER_BLOCKING 0x0 ;  /* 0x0000000000007b1d */ /* 0x000fe20000010000 */
[----:B------:R-:W-:Y:S02]  /*5230*/  F2FP.SATFINITE.E5M2.F32.PACK_AB_MERGE_C R68, R69, R68, RZ ;  /* 0x000000444544723e */ /* 0x000fe400048060ff */
[----:B------:R-:W-:Y:S02]  /*5240*/  F2FP.SATFINITE.E5M2.F32.PACK_AB_MERGE_C R70, R71, R70, RZ ;  /* 0x000000464746723e */ /* 0x000fe400048060ff */
[----:B------:R-:W-:Y:S02]  /*5250*/  LOP3.LUT R68, R68, 0xffff, RZ, 0xc0, !PT ;  /* 0x0000ffff44447812 */ /* 0x000fe400078ec0ff */
[----:B------:R-:W-:-:S02]  /*5260*/  PRMT R31, R20, 0x5410, R31 ;  /* 0x00005410141f7816 */ /* 0x000fc4000000001f */
[----:B------:R-:W-:Y:S02]  /*5270*/  LOP3.LUT R70, R70, 0xffff, RZ, 0xc0, !PT ;  /* 0x0000ffff46467812 */ /* 0x000fe400078ec0ff */
[--C-:B------:R-:W-:Y:S02]  /*5280*/  PRMT R17, R19, 0x5210, R68.reuse ;  /* 0x0000521013117816 */ /* 0x100fe40000000044 */
[----:B------:R-:W-:Y:S02]  /*5290*/  PRMT R16, R27, 0x4210, R68 ;  /* 0x000042101b107816 */ /* 0x000fe40000000044 */
[--C-:B------:R-:W-:Y:S02]  /*52a0*/  PRMT R18, R29, 0x4210, R70.reuse ;  /* 0x000042101d127816 */ /* 0x100fe40000000046 */
[----:B------:R-:W-:Y:S02]  /*52b0*/  PRMT R19, R31, 0x5210, R70 ;  /* 0x000052101f137816 */ /* 0x000fe40000000046 */
[----:B------:R-:W-:Y:S01]  /*52c0*/  PRMT R23, R24, 0x5410, R3 ;  /* 0x0000541018177816 */ /* 0x000fe20000000003 */
[----:B------:R-:W-:Y:S01]  /*52d0*/  IMAD R24, R2, UR4, RZ ;  /* 0x0000000402187c24 */ /* 0x000fe2000f8e02ff */
[----:B------:R-:W1:Y:S01]  /*52e0*/  LDC R3, c[0x0][0x248] ;  /* 0x00009200ff037b82 */ /* 0x000e620000000800 */
[----:B------:R-:W-:Y:S01]  /*52f0*/  F2FP.SATFINITE.E5M2.F32.PACK_AB_MERGE_C R84, R85, R84, RZ ;  /* 0x000000545554723e */ /* 0x000fe200048060ff */
[----:B------:R-:W-:Y:S01]  /*5300*/  ULDC.64 UR4, c[0x0][0x220] ;  /* 0x0000880000047ab9 */ /* 0x000fe20000000a00 */
[----:B------:R-:W-:Y:S01]  /*5310*/  STSM.16.M88.4 [R26], R4 ;  /* 0x000000041a007844 */ /* 0x000fe20000000200 */
[----:B------:R-:W-:-:S02]  /*5320*/  F2FP.SATFINITE.E5M2.F32.PACK_AB_MERGE_C R86, R87, R86, RZ ;  /* 0x000000565756723e */ /* 0x000fc400048060ff */
[----:B------:R-:W-:Y:S02]  /*5330*/  LOP3.LUT R22, R93, R176, RZ, 0xfc, !PT ;  /* 0x000000b05d167212 */ /* 0x000fe400078efcff */
[----:B------:R-:W-:Y:S01]  /*5340*/  BAR.SYNC.DEFER_BLOCKING 0x0 ;  /* 0x0000000000007b1d */ /* 0x000fe20000010000 */
[----:B------:R-:W-:Y:S02]  /*5350*/  LOP3.LUT R84, R84, 0xffff, RZ, 0xc0, !PT ;  /* 0x0000ffff54547812 */ /* 0x000fe400078ec0ff */
[----:B------:R-:W-:Y:S02]  /*5360*/  PRMT R37, R37, 0x5410, R28 ;  /* 0x0000541025257816 */ /* 0x000fe4000000001c */
[----:B------:R-:W-:Y:S02]  /*5370*/  LOP3.LUT R86, R86, 0xffff, RZ, 0xc0, !PT ;  /* 0x0000ffff56567812 */ /* 0x000fe400078ec0ff */
[----:B------:R-:W-:Y:S02]  /*5380*/  PRMT R21, R23, 0x5210, R84 ;  /* 0x0000521017157816 */ /* 0x000fe40000000054 */
[----:B------:R-:W-:-:S02]  /*5390*/  ISETP.LT.AND P3, PT, R22, UR7, !P0 ;  /* 0x0000000716007c0c */ /* 0x000fc4000c761270 */
[----:B------:R-:W-:Y:S02]  /*53a0*/  PRMT R20, R33, 0x4210, R84 ;  /* 0x0000421021147816 */ /* 0x000fe40000000054 */
[----:B------:R-:W-:Y:S02]  /*53b0*/  PRMT R23, R37, 0x5210, R86 ;  /* 0x0000521025177816 */ /* 0x000fe40000000056 */
[----:B------:R-:W-:Y:S01]  /*53c0*/  LOP3.LUT R105, R93, 0x7a, R176, 0xfe, !PT ;  /* 0x0000007a5d697812 */ /* 0x000fe200078efeb0 */
[----:B-1----:R-:W-:Y:S01]  /*53d0*/  IMAD R27, R22, R3, RZ ;  /* 0x00000003161b7224 */ /* 0x002fe200078e02ff */
[----:B------:R-:W-:Y:S02]  /*53e0*/  PRMT R22, R35, 0x4210, R86 ;  /* 0x0000421023167816 */ /* 0x000fe40000000056 */
[C-C-:B------:R-:W-:Y:S02]  /*53f0*/  LOP3.LUT R95, R93.reuse, 0x78, R176.reuse, 0xfe, !PT ;  /* 0x000000785d5f7812 */ /* 0x140fe400078efeb0 */
[C-C-:B------:R-:W-:Y:S01]  /*5400*/  LOP3.LUT R99, R93.reuse, 0x76, R176.reuse, 0xfe, !PT ;  /* 0x000000765d637812 */ /* 0x140fe200078efeb0 */
[----:B------:R-:W1:Y:S01]  /*5410*/  LDS.128 R8, [R25] ;  /* 0x0000000019087984 */ /* 0x000e620000000c00 */
[----:B------:R-:W-:-:S02]  /*5420*/  LOP3.LUT R91, R93, 0x74, R176, 0xfe, !PT ;  /* 0x000000745d5b7812 */ /* 0x000fc400078efeb0 */
[C-C-:B------:R-:W-:Y:S01]  /*5430*/  LOP3.LUT R101, R93.reuse, 0x72, R176.reuse, 0xfe, !PT ;  /* 0x000000725d657812 */ /* 0x140fe200078efeb0 */
[----:B------:R-:W-:Y:S01]  /*5440*/  BAR.SYNC.DEFER_BLOCKING 0x0 ;  /* 0x0000000000007b1d */ /* 0x000fe20000010000 */
[C-C-:B------:R-:W-:Y:S02]  /*5450*/  LOP3.LUT R103, R93.reuse, 0x70, R176.reuse, 0xfe, !PT ;  /* 0x000000705d677812 */ /* 0x140fe400078efeb0 */
[C-C-:B------:R-:W-:Y:S02]  /*5460*/  LOP3.LUT R108, R93.reuse, 0x6a, R176.reuse, 0xfe, !PT ;  /* 0x0000006a5d6c7812 */ /* 0x140fe400078efeb0 */
[C-C-:B------:R-:W-:Y:S02]  /*5470*/  LOP3.LUT R107, R93.reuse, 0x68, R176.reuse, 0xfe, !PT ;  /* 0x000000685d6b7812 */ /* 0x140fe400078efeb0 */
[C-C-:B------:R-:W-:Y:S02]  /*5480*/  LOP3.LUT R109, R93.reuse, 0x66, R176.reuse, 0xfe, !PT ;  /* 0x000000665d6d7812 */ /* 0x140fe400078efeb0 */
[----:B------:R-:W-:-:S02]  /*5490*/  LOP3.LUT R110, R93, 0x64, R176, 0xfe, !PT ;  /* 0x000000645d6e7812 */ /* 0x000fc400078efeb0 */
[C-C-:B------:R-:W-:Y:S02]  /*54a0*/  LOP3.LUT R112, R93.reuse, 0x62, R176.reuse, 0xfe, !PT ;  /* 0x000000625d707812 */ /* 0x140fe400078efeb0 */
[C-C-:B------:R-:W-:Y:S02]  /*54b0*/  LOP3.LUT R111, R93.reuse, 0x60, R176.reuse, 0xfe, !PT ;  /* 0x000000605d6f7812 */ /* 0x140fe400078efeb0 */
[C-C-:B------:R-:W-:Y:S02]  /*54c0*/  LOP3.LUT R113, R93.reuse, 0x5c, R176.reuse, 0xfe, !PT ;  /* 0x0000005c5d717812 */ /* 0x140fe400078efeb0 */
[C-C-:B------:R-:W-:Y:S02]  /*54d0*/  LOP3.LUT R114, R93.reuse, 0x5a, R176.reuse, 0xfe, !PT ;  /* 0x0000005a5d727812 */ /* 0x140fe400078efeb0 */
[C-C-:B------:R-:W-:Y:S02]  /*54e0*/  LOP3.LUT R115, R93.reuse, 0x58, R176.reuse, 0xfe, !PT ;  /* 0x000000585d737812 */ /* 0x140fe400078efeb0 */
[----:B------:R-:W-:-:S02]  /*54f0*/  LOP3.LUT R117, R93, 0x56, R176, 0xfe, !PT ;  /* 0x000000565d757812 */ /* 0x000fc400078efeb0 */
[C-C-:B------:R-:W-:Y:S01]  /*5500*/  LOP3.LUT R116, R93.reuse, 0x54, R176.reuse, 0xfe, !PT ;  /* 0x000000545d747812 */ /* 0x140fe200078efeb0 */
[----:B------:R-:W-:Y:S01]  /*5510*/  STSM.16.M88.4 [R26], R16 ;  /* 0x000000101a007844 */ /* 0x000fe20000000200 */
[C-C-:B------:R-:W-:Y:S02]  /*5520*/  LOP3.LUT R118, R93.reuse, 0x52, R176.reuse, 0xfe, !PT ;  /* 0x000000525d767812 */ /* 0x140fe400078efeb0 */
[C-C-:B------:R-:W-:Y:S01]  /*5530*/  LOP3.LUT R119, R93.reuse, 0x50, R176.reuse, 0xfe, !PT ;  /* 0x000000505d777812 */ /* 0x140fe200078efeb0 */
[----:B------:R-:W-:Y:S01]  /*5540*/  BAR.SYNC.DEFER_BLOCKING 0x0 ;  /* 0x0000000000007b1d */ /* 0x000fe20000010000 */
        /* <DEDUP_REMOVED lines=9> */
[C-C-:B------:R-:W-:Y:S02]  /*55e0*/  LOP3.LUT R129, R93.reuse, 0x38, R176.reuse, 0xfe, !PT ;  /* 0x000000385d817812 */ /* 0x140fe400078efeb0 */
[C-C-:B------:R-:W-:Y:S02]  /*55f0*/  LOP3.LUT R130, R93.reuse, 0x36, R176.reuse, 0xfe, !PT ;  /* 0x000000365d827812 */ /* 0x140fe400078efeb0 */
[C-C-:B------:R-:W-:Y:S01]  /*5600*/  LOP3.LUT R131, R93.reuse, 0x34, R176.reuse, 0xfe, !PT ;  /* 0x000000345d837812 */ /* 0x140fe200078efeb0 */
[----:B------:R-:W2:Y:S01]  /*5610*/  LDS.128 R4, [R25] ;  /* 0x0000000019047984 */ /* 0x000ea20000000c00 */
[C-C-:B------:R-:W-:Y:S02]  /*5620*/  LOP3.LUT R132, R93.reuse, 0x32, R176.reuse, 0xfe, !PT ;  /* 0x000000325d847812 */ /* 0x140fe400078efeb0 */
[C-C-:B------:R-:W-:Y:S01]  /*5630*/  LOP3.LUT R133, R93.reuse, 0x30, R176.reuse, 0xfe, !PT ;  /* 0x000000305d857812 */ /* 0x140fe200078efeb0 */
[----:B------:R-:W-:Y:S01]  /*5640*/  BAR.SYNC.DEFER_BLOCKING 0x0 ;  /* 0x0000000000007b1d */ /* 0x000fe20000010000 */
        /* <DEDUP_REMOVED lines=11> */
[C-C-:B------:R-:W-:Y:S01]  /*5700*/  LOP3.LUT R92, R93.reuse, 0x14, R176.reuse, 0xfe, !PT ;  /* 0x000000145d5c7812 */ /* 0x140fe200078efeb0 */
[----:B------:R3:W-:Y:S01]  /*5710*/  STSM.16.M88.4 [R26], R20 ;  /* 0x000000141a007844 */ /* 0x0007e20000000200 */
[----:B------:R-:W-:-:S02]  /*5720*/  LOP3.LUT R94, R93, 0x12, R176, 0xfe, !PT ;  /* 0x000000125d5e7812 */ /* 0x000fc400078efeb0 */
[C-C-:B------:R-:W-:Y:S02]  /*5730*/  LOP3.LUT R96, R93.reuse, 0x10, R176.reuse, 0xfe, !PT ;  /* 0x000000105d607812 */ /* 0x140fe400078efeb0 */
[C-C-:B------:R-:W-:Y:S02]  /*5740*/  LOP3.LUT R98, R93.reuse, 0xc, R176.reuse, 0xfe, !PT ;  /* 0x0000000c5d627812 */ /* 0x140fe400078efeb0 */
[C-C-:B------:R-:W-:Y:S02]  /*5750*/  LOP3.LUT R100, R93.reuse, 0xa, R176.reuse, 0xfe, !PT ;  /* 0x0000000a5d647812 */ /* 0x140fe400078efeb0 */
[C-C-:B------:R-:W-:Y:S02]  /*5760*/  LOP3.LUT R102, R93.reuse, 0x8, R176.reuse, 0xfe, !PT ;  /* 0x000000085d667812 */ /* 0x140fe400078efeb0 */
[C-C-:B------:R-:W-:Y:S02]  /*5770*/  LOP3.LUT R104, R93.reuse, 0x6, R176.reuse, 0xfe, !PT ;  /* 0x000000065d687812 */ /* 0x140fe400078efeb0 */
[----:B------:R-:W-:-:S02]  /*5780*/  LOP3.LUT R106, R93, 0x4, R176, 0xfe, !PT ;  /* 0x000000045d6a7812 */ /* 0x000fc400078efeb0 */
[----:B------:R-:W-:Y:S01]  /*5790*/  LOP3.LUT R176, R93, 0x2, R176, 0xfe, !PT ;  /* 0x000000025db07812 */ /* 0x000fe200078efeb0 */
[-C--:B---3--:R-:W-:Y:S01]  /*57a0*/  IMAD R21, R104, R3.reuse, RZ ;  /* 0x0000000368157224 */ /* 0x088fe200078e02ff */
[----:B------:R-:W-:Y:S01]  /*57b0*/  BAR.SYNC.DEFER_BLOCKING 0x0 ;  /* 0x0000000000007b1d */ /* 0x000fe20000010000 */
[----:B------:R-:W-:Y:S01]  /*57c0*/  IADD3 R2, P2, R24, UR4, RZ ;  /* 0x0000000418027c10 */ /* 0x000fe2000ff5e0ff */
[-C--:B------:R-:W-:Y:S01]  /*57d0*/  IMAD R31, R106, R3.reuse, RZ ;  /* 0x000000036a1f7224 */ /* 0x080fe200078e02ff */
[----:B0-----:R-:W-:Y:S01]  /*57e0*/  PRMT R37, R12, 0x7770, RZ ;  /* 0x000077700c257816 */ /* 0x001fe200000000ff */
[-C--:B------:R-:W-:Y:S01]  /*57f0*/  IMAD R29, R176, R3.reuse, RZ ;  /* 0x00000003b01d7224 */ /* 0x080fe200078e02ff */
[----:B------:R-:W-:Y:S01]  /*5800*/  LEA.HI.X.SX32 R24, R24, UR5, 0x1, P2 ;  /* 0x0000000518187c11 */ /* 0x000fe200090f0eff */
[----:B------:R-:W-:Y:S01]  /*5810*/  IMAD R23, R102, R3, RZ ;  /* 0x0000000366177224 */ /* 0x000fe200078e02ff */
[----:B------:R-:W-:Y:S02]  /*5820*/  IADD3 R16, P6, R27, R2, RZ ;  /* 0x000000021b107210 */ /* 0x000fe40007fde0ff */
[----:B------:R-:W-:-:S02]  /*5830*/  ISETP.LT.AND P2, PT, R176, UR7, !P0 ;  /* 0x00000007b0007c0c */ /* 0x000fc4000c741270 */
[----:B------:R-:W-:Y:S02]  /*5840*/  IADD3 R18, P4, R29, R2, RZ ;  /* 0x000000021d127210 */ /* 0x000fe40007f9e0ff */
[-C--:B------:R-:W-:Y:S01]  /*5850*/  LEA.HI.X.SX32 R17, R27, R24.reuse, 0x1, P6 ;  /* 0x000000181b117211 */ /* 0x080fe200030f0eff */
[----:B------:R-:W-:Y:S01]  /*5860*/  IMAD R27, R3, 0x20, R27 ;  /* 0x00000020031b7824 */ /* 0x000fe200078e021b */
[----:B------:R-:W-:Y:S02]  /*5870*/  ISETP.LT.AND P6, PT, R106, UR7, !P0 ;  /* 0x000000076a007c0c */ /* 0x000fe4000c7c1270 */
[----:B------:R-:W-:Y:S02]  /*5880*/  LEA.HI.X.SX32 R19, R29, R24, 0x1, P4 ;  /* 0x000000181d137211 */ /* 0x000fe400020f0eff */
[----:B------:R-:W-:Y:S02]  /*5890*/  IADD3 R28, P4, R31, R2, RZ ;  /* 0x000000021f1c7210 */ /* 0x000fe40007f9e0ff */
[----:B------:R-:W-:-:S02]  /*58a0*/  PRMT R33, R13, 0x7770, RZ ;  /* 0x000077700d217816 */ /* 0x000fc400000000ff */
[----:B------:R-:W-:Y:S01]  /*58b0*/  LEA.HI.X.SX32 R29, R31, R24, 0x1, P4 ;  /* 0x000000181f1d7211 */ /* 0x000fe200020f0eff */
[----:B------:R0:W-:Y:S01]  /*58c0*/  @P3 STG.E.U8 desc[UR10][R16.64], R37 ;  /* 0x0000002510003986 */ /* 0x0001e2000c10110a */
[----:B------:R-:W-:Y:S02]  /*58d0*/  ISETP.LT.AND P3, PT, R104, UR7, !P0 ;  /* 0x0000000768007c0c */ /* 0x000fe4000c761270 */
[----:B------:R-:W-:Y:S01]  /*58e0*/  PRMT R35, R14, 0x7770, RZ ;  /* 0x000077700e237816 */ /* 0x000fe200000000ff */
[----:B------:R3:W-:Y:S01]  /*58f0*/  @P2 STG.E.U8 desc[UR10][R18.64], R33 ;  /* 0x0000002112002986 */ /* 0x0007e2000c10110a */
[C---:B------:R-:W-:Y:S02]  /*5900*/  IADD3 R20, P4, R21.reuse, R2, RZ ;  /* 0x0000000215147210 */ /* 0x040fe40007f9e0ff */
[----:B------:R-:W-:Y:S01]  /*5910*/  ISETP.LT.AND P2, PT, R102, UR7, !P0 ;  /* 0x0000000766007c0c */ /* 0x000fe2000c741270 */
[----:B------:R4:W-:Y:S01]  /*5920*/  @P6 STG.E.U8 desc[UR10][R28.64], R35 ;  /* 0x000000231c006986 */ /* 0x0009e2000c10110a */
[----:B------:R-:W-:-:S02]  /*5930*/  LEA.HI.X.SX32 R21, R21, R24, 0x1, P4 ;  /* 0x0000001815157211 */ /* 0x000fc400020f0eff */
[----:B------:R-:W-:Y:S02]  /*5940*/  ISETP.LT.AND P4, PT, R100, UR7, !P0 ;  /* 0x0000000764007c0c */ /* 0x000fe4000c781270 */
[----:B0-----:R-:W-:Y:S02]  /*5950*/  IADD3 R16, P6, R23, R2, RZ ;  /* 0x0000000217107210 */ /* 0x001fe40007fde0ff */
[----:B------:R-:W-:Y:S01]  /*5960*/  PRMT R31, R12, 0x7771, RZ ;  /* 0x000077710c1f7816 */ /* 0x000fe200000000ff */
[-C--:B---3--:R-:W-:Y:S01]  /*5970*/  IMAD R19, R100, R3.reuse, RZ ;  /* 0x0000000364137224 */ /* 0x088fe200078e02ff */
[----:B------:R-:W-:Y:S02]  /*5980*/  PRMT R33, R15, 0x7770, RZ ;  /* 0x000077700f217816 */ /* 0x000fe400000000ff */
[----:B------:R-:W-:Y:S01]  /*5990*/  LEA.HI.X.SX32 R17, R23, R24, 0x1, P6 ;  /* 0x0000001817117211 */ /* 0x000fe200030f0eff */
[CC--:B------:R-:W-:Y:S01]  /*59a0*/  IMAD R23, R98.reuse, R3.reuse, RZ ;  /* 0x0000000362177224 */ /* 0x0c0fe200078e02ff */
[C---:B------:R-:W-:Y:S01]  /*59b0*/  IADD3 R18, P6, R19.reuse, R2, RZ ;  /* 0x0000000213127210 */ /* 0x040fe20007fde0ff */
[----:B------:R0:W-:Y:S01]  /*59c0*/  @P3 STG.E.U8 desc[UR10][R20.64], R33 ;  /* 0x0000002114003986 */ /* 0x0001e2000c10110a */
[----:B------:R-:W-:Y:S01]  /*59d0*/  ISETP.LT.AND P3, PT, R98, UR7, !P0 ;  /* 0x0000000762007c0c */ /* 0x000fe2000c761270 */
[----:B----4-:R-:W-:Y:S01]  /*59e0*/  IMAD R29, R172, R3, RZ ;  /* 0x00000003ac1d7224 */ /* 0x010fe200078e02ff */
[----:B------:R-:W-:Y:S01]  /*59f0*/  LEA.HI.X.SX32 R19, R19, R24, 0x1, P6 ;  /* 0x0000001813137211 */ /* 0x000fe200030f0eff */
[----:B------:R3:W-:Y:S01]  /*5a00*/  @P2 STG.E.U8 desc[UR10][R16.64], R31 ;  /* 0x0000001f10002986 */ /* 0x0007e2000c10110a */
[----:B------:R-:W-:-:S02]  /*5a10*/  PRMT R35, R13, 0x7771, RZ ;  /* 0x000077710d237816 */ /* 0x000fc400000000ff */
[C---:B------:R-:W-:Y:S02]  /*5a20*/  IADD3 R22, P6, R23.reuse, R2, RZ ;  /* 0x0000000217167210 */ /* 0x040fe40007fde0ff */
[----:B------:R-:W-:Y:S01]  /*5a30*/  ISETP.LT.AND P2, PT, R172, UR7, !P0 ;  /* 0x00000007ac007c0c */ /* 0x000fe2000c741270 */
[----:B------:R4:W-:Y:S01]  /*5a40*/  @P4 STG.E.U8 desc[UR10][R18.64], R35 ;  /* 0x0000002312004986 */ /* 0x0009e2000c10110a */
[----:B------:R-:W-:Y:S02]  /*5a50*/  LEA.HI.X.SX32 R23, R23, R24, 0x1, P6 ;  /* 0x0000001817177211 */ /* 0x000fe400030f0eff */
[----:B0-----:R-:W-:Y:S02]  /*5a60*/  IADD3 R20, P4, R29, R2, RZ ;  /* 0x000000021d147210 */ /* 0x001fe40007f9e0ff */
[----:B------:R-:W-:Y:S01]  /*5a70*/  PRMT R33, R14, 0x7771, RZ ;  /* 0x000077710e217816 */ /* 0x000fe200000000ff */
[C---:B---3--:R-:W-:Y:S01]  /*5a80*/  IMAD R17, R96.reuse, R3, RZ ;  /* 0x0000000360117224 */ /* 0x048fe200078e02ff */
[----:B------:R-:W-:-:S02]  /*5a90*/  ISETP.LT.AND P6, PT, R96, UR7, !P0 ;  /* 0x0000000760007c0c */ /* 0x000fc4000c7c1270 */
[----:B------:R-:W-:Y:S01]  /*5aa0*/  LEA.HI.X.SX32 R21, R29, R24, 0x1, P4 ;  /* 0x000000181d157211 */ /* 0x000fe200020f0eff */
[----:B------:R0:W-:Y:S01]  /*5ab0*/  @P3 STG.E.U8 desc[UR10][R22.64], R33 ;  /* 0x0000002116003986 */ /* 0x0001e2000c10110a */
[----:B------:R-:W-:Y:S01]  /*5ac0*/  IADD3 R16, P4, R17, R2, RZ ;  /* 0x0000000211107210 */ /* 0x000fe20007f9e0ff */
[CC--:B----4-:R-:W-:Y:S01]  /*5ad0*/  IMAD R19, R94.reuse, R3.reuse, RZ ;  /* 0x000000035e137224 */ /* 0x0d0fe200078e02ff */
[----:B------:R-:W-:Y:S01]  /*5ae0*/  ISETP.LT.AND P3, PT, R94, UR7, !P0 ;  /* 0x000000075e007c0c */ /* 0x000fe2000c761270 */
[----:B------:R-:W-:Y:S01]  /*5af0*/  IMAD R29, R92, R3, RZ ;  /* 0x000000035c1d7224 */ /* 0x000fe200078e02ff */
[----:B------:R-:W-:Y:S02]  /*5b00*/  PRMT R31, R15, 0x7771, RZ ;  /* 0x000077710f1f7816 */ /* 0x000fe400000000ff */
[----:B------:R-:W-:Y:S02]  /*5b10*/  LEA.HI.X.SX32 R17, R17, R24, 0x1, P4 ;  /* 0x0000001811117211 */ /* 0x000fe400020f0eff */
[----:B------:R-:W-:Y:S01]  /*5b20*/  PRMT R35, R12, 0x7772, RZ ;  /* 0x000077720c237816 */ /* 0x000fe200000000ff */
[----:B------:R3:W-:Y:S01]  /*5b30*/  @P2 STG.E.U8 desc[UR10][R20.64], R31 ;  /* 0x0000001f14002986 */ /* 0x0007e2000c10110a */
[----:B------:R-:W-:-:S02]  /*5b40*/  IADD3 R18, P4, R19, R2, RZ ;  /* 0x0000000213127210 */ /* 0x000fc40007f9e0ff */
[----:B0-----:R-:W-:Y:S01]  /*5b50*/  PRMT R33, R13, 0x7772, RZ ;  /* 0x000077720d217816 */ /* 0x001fe200000000ff */
[----:B------:R0:W-:Y:S01]  /*5b60*/  @P6 STG.E.U8 desc[UR10][R16.64], R35 ;  /* 0x0000002310006986 */ /* 0x0001e2000c10110a */
[----:B------:R-:W-:Y:S02]  /*5b70*/  LEA.HI.X.SX32 R19, R19, R24, 0x1, P4 ;  /* 0x0000001813137211 */ /* 0x000fe400020f0eff */
[----:B------:R-:W-:Y:S02]  /*5b80*/  ISETP.LT.AND P2, PT, R92, UR7, !P0 ;  /* 0x000000075c007c0c */ /* 0x000fe4000c741270 */
[C---:B------:R-:W-:Y:S01]  /*5b90*/  IADD3 R22, P6, R29.reuse, R2, RZ ;  /* 0x000000021d167210 */ /* 0x040fe20007fde0ff */
[----:B------:R4:W-:Y:S01]  /*5ba0*/  @P3 STG.E.U8 desc[UR10][R18.64], R33 ;  /* 0x0000002112003986 */ /* 0x0009e2000c10110a */
[C---:B------:R-:W-:Y:S01]  /*5bb0*/  ISETP.LT.AND P4, PT, R90.reuse, UR7, !P0 ;  /* 0x000000075a007c0c */ /* 0x040fe2000c781270 */
[-C--:B---3--:R-:W-:Y:S01]  /*5bc0*/  IMAD R21, R90, R3.reuse, RZ ;  /* 0x000000035a157224 */ /* 0x088fe200078e02ff */
[----:B------:R-:W-:Y:S01]  /*5bd0*/  LEA.HI.X.SX32 R23, R29, R24, 0x1, P6 ;  /* 0x000000181d177211 */ /* 0x000fe200030f0eff */
[-C--:B------:R-:W-:Y:S01]  /*5be0*/  IMAD R29, R88, R3.reuse, RZ ;  /* 0x00000003581d7224 */ /* 0x080fe200078e02ff */
[C---:B------:R-:W-:Y:S01]  /*5bf0*/  ISETP.LT.AND P3, PT, R89.reuse, UR7, !P0 ;  /* 0x0000000759007c0c */ /* 0x040fe2000c761270 */
[----:B------:R-:W-:Y:S01]  /*5c00*/  IMAD R89, R89, R3, RZ ;  /* 0x0000000359597224 */ /* 0x000fe200078e02ff */
[----:B------:R-:W-:-:S02]  /*5c10*/  IADD3 R20, P6, R21, R2, RZ ;  /* 0x0000000215147210 */ /* 0x000fc40007fde0ff */
[----:B------:R-:W-:Y:S02]  /*5c20*/  PRMT R31, R14, 0x7772, RZ ;  /* 0x000077720e1f7816 */ /* 0x000fe400000000ff */
[----:B------:R-:W-:Y:S02]  /*5c30*/  LEA.HI.X.SX32 R21, R21, R24, 0x1, P6 ;  /* 0x0000001815157211 */ /* 0x000fe400030f0eff */
[----:B0-----:R-:W-:Y:S01]  /*5c40*/  PRMT R35, R15, 0x7772, RZ ;  /* 0x000077720f237816 */ /* 0x001fe200000000ff */
[----:B------:R0:W-:Y:S01]  /*5c50*/  @P2 STG.E.U8 desc[UR10][R22.64], R31 ;  /* 0x0000001f16002986 */ /* 0x0001e2000c10110a */
[-C--:B------:R-:W-:Y:S02]  /*5c60*/  IADD3 R16, P6, R89, R2.reuse, RZ ;  /* 0x0000000259107210 */ /* 0x080fe40007fde0ff */
[----:B------:R-:W-:Y:S01]  /*5c70*/  ISETP.LT.AND P2, PT, R88, UR7, !P0 ;  /* 0x0000000758007c0c */ /* 0x000fe2000c741270 */
[----:B------:R3:W-:Y:S01]  /*5c80*/  @P4 STG.E.U8 desc[UR10][R20.64], R35 ;  /* 0x0000002314004986 */ /* 0x0007e2000c10110a */
[----:B----4-:R-:W-:-:S02]  /*5c90*/  IADD3 R18, P4, R29, R2, RZ ;  /* 0x000000021d127210 */ /* 0x010fc40007f9e0ff */
[-C--:B------:R-:W-:Y:S02]  /*5ca0*/  LEA.HI.X.SX32 R17, R89, R24.reuse, 0x1, P6 ;  /* 0x0000001859117211 */ /* 0x080fe400030f0eff */
[----:B------:R-:W-:Y:S02]  /*5cb0*/  ISETP.LT.AND P6, PT, R0, UR7, !P0 ;  /* 0x0000000700007c0c */ /* 0x000fe4000c7c1270 */
[----:B------:R-:W-:Y:S01]  /*5cc0*/  PRMT R33, R12, 0x7773, RZ ;  /* 0x000077730c217816 */ /* 0x000fe200000000ff */
[-C--:B0-----:R-:W-:Y:S01]  /*5cd0*/  IMAD R23, R0, R3.reuse, RZ ;  /* 0x0000000300177224 */ /* 0x081fe200078e02ff */
[----:B------:R-:W-:Y:S01]  /*5ce0*/  LEA.HI.X.SX32 R19, R29, R24, 0x1, P4 ;  /* 0x000000181d137211 */ /* 0x000fe200020f0eff */
[----:B------:R-:W-:Y:S01]  /*5cf0*/  VIADD R0, R97, 0x2e ;  /* 0x0000002e61007836 */ /* 0x000fe20000000000 */
[----:B------:R-:W-:Y:S01]  /*5d00*/  PRMT R31, R13, 0x7773, RZ ;  /* 0x000077730d1f7816 */ /* 0x000fe200000000ff */
[C---:B---3--:R-:W-:Y:S01]  /*5d10*/  IMAD R21, R174.reuse, R3, RZ ;  /* 0x00000003ae157224 */ /* 0x048fe200078e02ff */
[----:B------:R-:W-:Y:S01]  /*5d20*/  IADD3 R12, P4, R23, R2, RZ ;  /* 0x00000002170c7210 */ /* 0x000fe20007f9e0ff */
[----:B------:R0:W-:Y:S01]  /*5d30*/  @P3 STG.E.U8 desc[UR10][R16.64], R33 ;  /* 0x0000002110003986 */ /* 0x0001e2000c10110a */
[----:B------:R-:W-:-:S02]  /*5d40*/  ISETP.LT.AND P3, PT, R174, UR7, !P0 ;  /* 0x00000007ae007c0c */ /* 0x000fc4000c761270 */
[----:B------:R-:W-:Y:S01]  /*5d50*/  LEA.HI.X.SX32 R13, R23, R24, 0x1, P4 ;  /* 0x00000018170d7211 */ /* 0x000fe200020f0eff */
[----:B------:R-:W-:Y:S01]  /*5d60*/  @P2 STG.E.U8 desc[UR10][R18.64], R31 ;  /* 0x0000001f12002986 */ /* 0x000fe2000c10110a */
[----:B------:R-:W-:Y:S02]  /*5d70*/  PRMT R29, R14, 0x7773, RZ ;  /* 0x000077730e1d7816 */ /* 0x000fe400000000ff */
[-C--:B------:R-:W-:Y:S02]  /*5d80*/  IADD3 R20, P4, R21, R2.reuse, RZ ;  /* 0x0000000215147210 */ /* 0x080fe40007f9e0ff */
[----:B------:R-:W-:Y:S01]  /*5d90*/  ISETP.LT.AND P2, PT, R140, UR7, !P0 ;  /* 0x000000078c007c0c */ /* 0x000fe2000c741270 */
[----:B------:R3:W-:Y:S01]  /*5da0*/  @P6 STG.E.U8 desc[UR10][R12.64], R29 ;  /* 0x0000001d0c006986 */ /* 0x0007e2000c10110a */
[----:B------:R-:W-:Y:S01]  /*5db0*/  IADD3 R14, P6, R27, R2, RZ ;  /* 0x000000021b0e7210 */ /* 0x000fe20007fde0ff */
[----:B0-----:R-:W-:Y:S01]  /*5dc0*/  IMAD R17, R3, 0x2, R27 ;  /* 0x0000000203117824 */ /* 0x001fe200078e021b */
[----:B------:R-:W-:-:S02]  /*5dd0*/  LEA.HI.X.SX32 R21, R21, R24, 0x1, P4 ;  /* 0x0000001815157211 */ /* 0x000fc400020f0eff */
[----:B------:R-:W-:Y:S02]  /*5de0*/  ISETP.LT.AND P4, PT, R139, UR7, !P0 ;  /* 0x000000078b007c0c */ /* 0x000fe4000c781270 */
[----:B------:R-:W-:Y:S02]  /*5df0*/  PRMT R23, R15, 0x7773, RZ ;  /* 0x000077730f177816 */ /* 0x000fe400000000ff */
[----:B------:R-:W-:Y:S02]  /*5e00*/  LEA.HI.X.SX32 R15, R27, R24, 0x1, P6 ;  /* 0x000000181b0f7211 */ /* 0x000fe400030f0eff */
[----:B------:R-:W-:Y:S01]  /*5e10*/  IADD3 R16, P6, R17, R2, RZ ;  /* 0x0000000211107210 */ /* 0x000fe20007fde0ff */
[----:B------:R0:W-:Y:S01]  /*5e20*/  @P3 STG.E.U8 desc[UR10][R20.64], R23 ;  /* 0x0000001714003986 */ /* 0x0001e2000c10110a */
[C---:B---3--:R-:W-:Y:S01]  /*5e30*/  IMAD R13, R3.reuse, 0x2, R17 ;  /* 0x00000002030d7824 */ /* 0x048fe200078e0211 */
[----:B------:R-:W-:Y:S02]  /*5e40*/  ISETP.LT.AND P3, PT, R138, UR7, !P0 ;  /* 0x000000078a007c0c */ /* 0x000fe4000c761270 */
[----:B-1----:R-:W-:Y:S01]  /*5e50*/  PRMT R31, R8, 0x7770, RZ ;  /* 0x00007770081f7816 */ /* 0x002fe200000000ff */
[----:B------:R-:W-:Y:S01]  /*5e60*/  IMAD R19, R3, 0x2, R13 ;  /* 0x0000000203137824 */ /* 0x000fe200078e020d */
[----:B------:R-:W-:-:S02]  /*5e70*/  LEA.HI.X.SX32 R17, R17, R24, 0x1, P6 ;  /* 0x0000001811117211 */ /* 0x000fc400030f0eff */
[----:B------:R-:W-:Y:S01]  /*5e80*/  PRMT R27, R9, 0x7770, RZ ;  /* 0x00007770091b7816 */ /* 0x000fe200000000ff */
[----:B------:R1:W-:Y:S01]  /*5e90*/  @P2 STG.E.U8 desc[UR10][R14.64], R31 ;  /* 0x0000001f0e002986 */ /* 0x0003e2000c10110a */
[-C--:B------:R-:W-:Y:S02]  /*5ea0*/  IADD3 R12, P6, R13, R2.reuse, RZ ;  /* 0x000000020d0c7210 */ /* 0x080fe40007fde0ff */
[----:B------:R-:W-:Y:S01]  /*5eb0*/  ISETP.LT.AND P2, PT, R137, UR7, !P0 ;  /* 0x0000000789007c0c */ /* 0x000fe2000c741270 */
[----:B------:R3:W-:Y:S01]  /*5ec0*/  @P4 STG.E.U8 desc[UR10][R16.64], R27 ;  /* 0x0000001b10004986 */ /* 0x0007e2000c10110a */
[----:B------:R-:W-:Y:S02]  /*5ed0*/  IADD3 R18, P4, R19, R2, RZ ;  /* 0x0000000213127210 */ /* 0x000fe40007f9e0ff */
[----:B------:R-:W-:Y:S02]  /*5ee0*/  LEA.HI.X.SX32 R13, R13, R24, 0x1, P6 ;  /* 0x000000180d0d7211 */ /* 0x000fe400030f0eff */
[----:B0-----:R-:W-:-:S02]  /*5ef0*/  PRMT R21, R10, 0x7770, RZ ;  /* 0x000077700a157816 */ /* 0x001fc400000000ff */
[----:B------:R-:W-:Y:S01]  /*5f00*/  ISETP.LT.AND P6, PT, R136, UR7, !P0 ;  /* 0x0000000788007c0c */ /* 0x000fe2000c7c1270 */
[----:B-1----:R-:W-:Y:S01]  /*5f10*/  IMAD R15, R3, 0x2, R19 ;  /* 0x00000002030f7824 */ /* 0x002fe200078e0213 */
[----:B------:R-:W-:Y:S01]  /*5f20*/  LEA.HI.X.SX32 R19, R19, R24, 0x1, P4 ;  /* 0x0000001813137211 */ /* 0x000fe200020f0eff */
[----:B------:R0:W-:Y:S01]  /*5f30*/  @P3 STG.E.U8 desc[UR10][R12.64], R21 ;  /* 0x000000150c003986 */ /* 0x0001e2000c10110a */
[----:B------:R-:W-:Y:S01]  /*5f40*/  ISETP.LT.AND P3, PT, R135, UR7, !P0 ;  /* 0x0000000787007c0c */ /* 0x000fe2000c761270 */
[----:B---3--:R-:W-:Y:S01]  /*5f50*/  IMAD R17, R3, 0x2, R15 ;  /* 0x0000000203117824 */ /* 0x008fe200078e020f */
[----:B------:R-:W-:Y:S02]  /*5f60*/  IADD3 R14, P4, R15, R2, RZ ;  /* 0x000000020f0e7210 */ /* 0x000fe40007f9e0ff */
[----:B------:R-:W-:Y:S02]  /*5f70*/  PRMT R29, R11, 0x7770, RZ ;  /* 0x000077700b1d7816 */ /* 0x000fe400000000ff */
[----:B------:R-:W-:-:S02]  /*5f80*/  LEA.HI.X.SX32 R15, R15, R24, 0x1, P4 ;  /* 0x000000180f0f7211 */ /* 0x000fc400020f0eff */
[----:B------:R-:W-:Y:S01]  /*5f90*/  PRMT R27, R8, 0x7771, RZ ;  /* 0x00007771081b7816 */ /* 0x000fe200000000ff */
[----:B------:R1:W-:Y:S01]  /*5fa0*/  @P2 STG.E.U8 desc[UR10][R18.64], R29 ;  /* 0x0000001d12002986 */ /* 0x0003e2000c10110a */
[----:B------:R-:W-:Y:S01]  /*5fb0*/  IADD3 R16, P4, R17, R2, RZ ;  /* 0x0000000211107210 */ /* 0x000fe20007f9e0ff */
[----:B0-----:R-:W-:Y:S01]  /*5fc0*/  IMAD R21, R3, 0x2, R17 ;  /* 0x0000000203157824 */ /* 0x001fe200078e0211 */
[----:B------:R-:W-:Y:S01]  /*5fd0*/  PRMT R23, R9, 0x7771, RZ ;  /* 0x0000777109177816 */ /* 0x000fe200000000ff */
[----:B------:R-:W-:Y:S01]  /*5fe0*/  @P6 STG.E.U8 desc[UR10][R14.64], R27 ;  /* 0x0000001b0e006986 */ /* 0x000fe2000c10110a */
[----:B------:R-:W-:Y:S02]  /*5ff0*/  LEA.HI.X.SX32 R17, R17, R24, 0x1, P4 ;  /* 0x0000001811117211 */ /* 0x000fe400020f0eff */
[C---:B------:R-:W-:Y:S02]  /*6000*/  IADD3 R12, P6, R21.reuse, R2, RZ ;  /* 0x00000002150c7210 */ /* 0x040fe40007fde0ff */
[----:B------:R-:W-:Y:S01]  /*6010*/  ISETP.LT.AND P2, PT, R134, UR7, !P0 ;  /* 0x0000000786007c0c */ /* 0x000fe2000c741270 */
[----:B------:R0:W-:Y:S01]  /*6020*/  @P3 STG.E.U8 desc[UR10][R16.64], R23 ;  /* 0x0000001710003986 */ /* 0x0001e2000c10110a */
[C---:B------:R-:W-:Y:S01]  /*6030*/  ISETP.LT.AND P4, PT, R0.reuse, UR7, !P0 ;  /* 0x0000000700007c0c */ /* 0x040fe2000c781270 */
[----:B-1----:R-:W-:Y:S01]  /*6040*/  IMAD R19, R0, R3, RZ ;  /* 0x0000000300137224 */ /* 0x002fe200078e02ff */
[----:B------:R-:W-:Y:S01]  /*6050*/  LEA.HI.X.SX32 R13, R21, R24, 0x1, P6 ;  /* 0x00000018150d7211 */ /* 0x000fe200030f0eff */
[----:B------:R-:W-:Y:S01]  /*6060*/  IMAD R21, R3, 0x4, R21 ;  /* 0x0000000403157824 */ /* 0x000fe200078e0215 */
[----:B------:R-:W-:Y:S01]  /*6070*/  ISETP.LT.AND P6, PT, R133, UR7, !P0 ;  /* 0x0000000785007c0c */ /* 0x000fe2000c7c1270 */
[----:B------:R-:W-:Y:S01]  /*6080*/  VIADD R0, R97, 0x3e ;  /* 0x0000003e61007836 */ /* 0x000fe20000000000 */
[----:B------:R-:W-:-:S02]  /*6090*/  IADD3 R18, P3, R19, R2, RZ ;  /* 0x0000000213127210 */ /* 0x000fc40007f7e0ff */
[----:B------:R-:W-:Y:S02]  /*60a0*/  PRMT R29, R10, 0x7771, RZ ;  /* 0x000077710a1d7816 */ /* 0x000fe400000000ff */
[----:B------:R-:W-:Y:S01]  /*60b0*/  LEA.HI.X.SX32 R19, R19, R24, 0x1, P3 ;  /* 0x0000001813137211 */ /* 0x000fe200018f0eff */
[----:B0-----:R-:W-:Y:S01]  /*60c0*/  IMAD R17, R3, 0x2, R21 ;  /* 0x0000000203117824 */ /* 0x001fe200078e0215 */
[----:B------:R-:W-:Y:S01]  /*60d0*/  IADD3 R14, P3, R21, R2, RZ ;  /* 0x00000002150e7210 */ /* 0x000fe20007f7e0ff */
[----:B------:R0:W-:Y:S01]  /*60e0*/  @P2 STG.E.U8 desc[UR10][R12.64], R29 ;  /* 0x0000001d0c002986 */ /* 0x0001e2000c10110a */
[----:B------:R-:W-:Y:S02]  /*60f0*/  PRMT R27, R11, 0x7771, RZ ;  /* 0x000077710b1b7816 */ /* 0x000fe400000000ff */
[----:B------:R-:W-:Y:S02]  /*6100*/  LEA.HI.X.SX32 R15, R21, R24, 0x1, P3 ;  /* 0x00000018150f7211 */ /* 0x000fe400018f0eff */
[----:B------:R-:W-:Y:S01]  /*6110*/  PRMT R23, R8, 0x7772, RZ ;  /* 0x0000777208177816 */ /* 0x000fe200000000ff */
[----:B------:R-:W-:Y:S01]  /*6120*/  @P4 STG.E.U8 desc[UR10][R18.64], R27 ;  /* 0x0000001b12004986 */ /* 0x000fe2000c10110a */
[----:B------:R-:W-:-:S02]  /*6130*/  ISETP.LT.AND P2, PT, R132, UR7, !P0 ;  /* 0x0000000784007c0c */ /* 0x000fc4000c741270 */
[----:B------:R-:W-:Y:S01]  /*6140*/  IADD3 R16, P4, R17, R2, RZ ;  /* 0x0000000211107210 */ /* 0x000fe20007f9e0ff */
[----:B------:R1:W-:Y:S01]  /*6150*/  @P6 STG.E.U8 desc[UR10][R14.64], R23 ;  /* 0x000000170e006986 */ /* 0x0003e2000c10110a */
[----:B------:R-:W-:Y:S01]  /*6160*/  ISETP.LT.AND P3, PT, R131, UR7, !P0 ;  /* 0x0000000783007c0c */ /* 0x000fe2000c761270 */
[----:B0-----:R-:W-:Y:S01]  /*6170*/  IMAD R13, R3, 0x2, R17 ;  /* 0x00000002030d7824 */ /* 0x001fe200078e0211 */
[----:B------:R-:W-:Y:S02]  /*6180*/  LEA.HI.X.SX32 R17, R17, R24, 0x1, P4 ;  /* 0x0000001811117211 */ /* 0x000fe400020f0eff */
[----:B------:R-:W-:Y:S01]  /*6190*/  ISETP.LT.AND P4, PT, R130, UR7, !P0 ;  /* 0x0000000782007c0c */ /* 0x000fe2000c781270 */
[----:B------:R-:W-:Y:S01]  /*61a0*/  IMAD R21, R3, 0x2, R13 ;  /* 0x0000000203157824 */ /* 0x000fe200078e020d */
[----:B------:R-:W-:Y:S02]  /*61b0*/  IADD3 R12, P6, R13, R2, RZ ;  /* 0x000000020d0c7210 */ /* 0x000fe40007fde0ff */
[----:B------:R-:W-:-:S02]  /*61c0*/  PRMT R29, R9, 0x7772, RZ ;  /* 0x00007772091d7816 */ /* 0x000fc400000000ff */
[----:B------:R-:W-:Y:S01]  /*61d0*/  LEA.HI.X.SX32 R13, R13, R24, 0x1, P6 ;  /* 0x000000180d0d7211 */ /* 0x000fe200030f0eff */
[----:B-1----:R-:W-:Y:S01]  /*61e0*/  IMAD R15, R3, 0x2, R21 ;  /* 0x00000002030f7824 */ /* 0x002fe200078e0215 */
[C---:B------:R-:W-:Y:S01]  /*61f0*/  IADD3 R18, P6, R21.reuse, R2, RZ ;  /* 0x0000000215127210 */ /* 0x040fe20007fde0ff */
[----:B------:R0:W-:Y:S01]  /*6200*/  @P2 STG.E.U8 desc[UR10][R16.64], R29 ;  /* 0x0000001d10002986 */ /* 0x0001e2000c10110a */
[----:B------:R-:W-:Y:S02]  /*6210*/  PRMT R27, R10, 0x7772, RZ ;  /* 0x000077720a1b7816 */ /* 0x000fe400000000ff */
[----:B------:R-:W-:Y:S02]  /*6220*/  LEA.HI.X.SX32 R19, R21, R24, 0x1, P6 ;  /* 0x0000001815137211 */ /* 0x000fe400030f0eff */
[----:B------:R-:W-:Y:S01]  /*6230*/  PRMT R23, R11, 0x7772, RZ ;  /* 0x000077720b177816 */ /* 0x000fe200000000ff */
[----:B------:R1:W-:Y:S01]  /*6240*/  @P3 STG.E.U8 desc[UR10][R12.64], R27 ;  /* 0x0000001b0c003986 */ /* 0x0003e2000c10110a */
[----:B------:R-:W-:-:S02]  /*6250*/  IADD3 R14, P6, R15, R2, RZ ;  /* 0x000000020f0e7210 */ /* 0x000fc40007fde0ff */
[----:B------:R-:W-:Y:S01]  /*6260*/  ISETP.LT.AND P2, PT, R129, UR7, !P0 ;  /* 0x0000000781007c0c */ /* 0x000fe2000c741270 */
[----:B------:R3:W-:Y:S01]  /*6270*/  @P4 STG.E.U8 desc[UR10][R18.64], R23 ;  /* 0x0000001712004986 */ /* 0x0007e2000c10110a */
[----:B------:R-:W-:Y:S01]  /*6280*/  ISETP.LT.AND P3, PT, R128, UR7, !P0 ;  /* 0x0000000780007c0c */ /* 0x000fe2000c761270 */
[----:B0-----:R-:W-:Y:S01]  /*6290*/  IMAD R17, R3, 0x2, R15 ;  /* 0x0000000203117824 */ /* 0x001fe200078e020f */
[----:B------:R-:W-:Y:S02]  /*62a0*/  LEA.HI.X.SX32 R15, R15, R24, 0x1, P6 ;  /* 0x000000180f0f7211 */ /* 0x000fe400030f0eff */
[----:B------:R-:W-:Y:S01]  /*62b0*/  ISETP.LT.AND P4, PT, R127, UR7, !P0 ;  /* 0x000000077f007c0c */ /* 0x000fe2000c781270 */
[----:B------:R-:W-:Y:S01]  /*62c0*/  IMAD R21, R3, 0x2, R17 ;  /* 0x0000000203157824 */ /* 0x000fe200078e0211 */
[----:B------:R-:W-:Y:S01]  /*62d0*/  IADD3 R16, P6, R17, R2, RZ ;  /* 0x0000000211107210 */ /* 0x000fe20007fde0ff */
[----:B-1----:R-:W-:Y:S01]  /*62e0*/  IMAD R13, R0, R3, RZ ;  /* 0x00000003000d7224 */ /* 0x002fe200078e02ff */
[----:B------:R-:W-:-:S02]  /*62f0*/  PRMT R29, R8, 0x7773, RZ ;  /* 0x00007773081d7816 */ /* 0x000fc400000000ff */
[----:B------:R-:W-:Y:S02]  /*6300*/  LEA.HI.X.SX32 R17, R17, R24, 0x1, P6 ;  /* 0x0000001811117211 */ /* 0x000fe400030f0eff */
[----:B------:R-:W-:Y:S01]  /*6310*/  IADD3 R8, P6, R21, R2, RZ ;  /* 0x0000000215087210 */ /* 0x000fe20007fde0ff */
[----:B------:R0:W-:Y:S01]  /*6320*/  @P2 STG.E.U8 desc[UR10][R14.64], R29 ;  /* 0x0000001d0e002986 */ /* 0x0001e2000c10110a */
[----:B------:R-:W-:Y:S02]  /*6330*/  PRMT R27, R9, 0x7773, RZ ;  /* 0x00007773091b7816 */ /* 0x000fe400000000ff */
[----:B------:R-:W-:Y:S01]  /*6340*/  LEA.HI.X.SX32 R9, R21, R24, 0x1, P6 ;  /* 0x0000001815097211 */ /* 0x000fe200030f0eff */
[----:B------:R-:W-:Y:S01]  /*6350*/  IMAD R21, R3, 0x4, R21 ;  /* 0x0000000403157824 */ /* 0x000fe200078e0215 */
[----:B---3--:R-:W-:Y:S01]  /*6360*/  PRMT R23, R10, 0x7773, RZ ;  /* 0x000077730a177816 */ /* 0x008fe200000000ff */
[----:B------:R-:W-:Y:S01]  /*6370*/  @P3 STG.E.U8 desc[UR10][R16.64], R27 ;  /* 0x0000001b10003986 */ /* 0x000fe2000c10110a */
[----:B------:R-:W-:Y:S01]  /*6380*/  ISETP.LT.AND P2, PT, R0, UR7, !P0 ;  /* 0x0000000700007c0c */ /* 0x000fe2000c741270 */
[----:B------:R-:W-:Y:S01]  /*6390*/  VIADD R0, R97, 0x4e ;  /* 0x0000004e61007836 */ /* 0x000fe20000000000 */
[----:B------:R-:W-:Y:S01]  /*63a0*/  ISETP.LT.AND P6, PT, R126, UR7, !P0 ;  /* 0x000000077e007c0c */ /* 0x000fe2000c7c1270 */
[----:B------:R1:W-:Y:S01]  /*63b0*/  @P4 STG.E.U8 desc[UR10][R8.64], R23 ;  /* 0x0000001708004986 */ /* 0x0003e2000c10110a */
[-C--:B------:R-:W-:Y:S01]  /*63c0*/  IADD3 R12, P3, R13, R2.reuse, RZ ;  /* 0x000000020d0c7210 */ /* 0x080fe20007f7e0ff */
[----:B0-----:R-:W-:Y:S01]  /*63d0*/  IMAD R15, R3, 0x2, R21 ;  /* 0x00000002030f7824 */ /* 0x001fe200078e0215 */
[----:B------:R-:W-:-:S02]  /*63e0*/  IADD3 R10, P4, R21, R2, RZ ;  /* 0x00000002150a7210 */ /* 0x000fc40007f9e0ff */
[----:B------:R-:W-:Y:S02]  /*63f0*/  PRMT R19, R11, 0x7773, RZ ;  /* 0x000077730b137816 */ /* 0x000fe400000000ff */
[-C--:B------:R-:W-:Y:S02]  /*6400*/  LEA.HI.X.SX32 R13, R13, R24.reuse, 0x1, P3 ;  /* 0x000000180d0d7211 */ /* 0x080fe400018f0eff */
[----:B------:R-:W-:Y:S02]  /*6410*/  LEA.HI.X.SX32 R11, R21, R24, 0x1, P4 ;  /* 0x00000018150b7211 */ /* 0x000fe400020f0eff */
[----:B--2---:R-:W-:Y:S01]  /*6420*/  PRMT R21, R4, 0x7770, RZ ;  /* 0x0000777004157816 */ /* 0x004fe200000000ff */
[----:B-1----:R-:W-:Y:S01]  /*6430*/  IMAD R9, R3, 0x2, R15 ;  /* 0x0000000203097824 */ /* 0x002fe200078e020f */
[----:B------:R-:W-:Y:S01]  /*6440*/  ISETP.LT.AND P3, PT, R125, UR7, !P0 ;  /* 0x000000077d007c0c */ /* 0x000fe2000c761270 */
[----:B------:R0:W-:Y:S01]  /*6450*/  @P2 STG.E.U8 desc[UR10][R12.64], R19 ;  /* 0x000000130c002986 */ /* 0x0001e2000c10110a */
[----:B------:R-:W-:Y:S01]  /*6460*/  IADD3 R14, P4, R15, R2, RZ ;  /* 0x000000020f0e7210 */ /* 0x000fe20007f9e0ff */
[----:B------:R-:W-:Y:S01]  /*6470*/  IMAD R17, R3, 0x2, R9 ;  /* 0x0000000203117824 */ /* 0x000fe200078e0209 */
[----:B------:R-:W-:Y:S01]  /*6480*/  ISETP.LT.AND P2, PT, R124, UR7, !P0 ;  /* 0x000000077c007c0c */ /* 0x000fe2000c741270 */
[----:B------:R1:W-:Y:S01]  /*6490*/  @P6 STG.E.U8 desc[UR10][R10.64], R21 ;  /* 0x000000150a006986 */ /* 0x0003e2000c10110a */
[----:B------:R-:W-:-:S02]  /*64a0*/  LEA.HI.X.SX32 R15, R15, R24, 0x1, P4 ;  /* 0x000000180f0f7211 */ /* 0x000fc400020f0eff */
[----:B------:R-:W-:Y:S02]  /*64b0*/  IADD3 R8, P6, R9, R2, RZ ;  /* 0x0000000209087210 */ /* 0x000fe40007fde0ff */
[----:B------:R-:W-:Y:S02]  /*64c0*/  ISETP.LT.AND P4, PT, R123, UR7, !P0 ;  /* 0x000000077b007c0c */ /* 0x000fe4000c781270 */
[----:B------:R-:W-:Y:S02]  /*64d0*/  PRMT R27, R5, 0x7770, RZ ;  /* 0x00007770051b7816 */ /* 0x000fe400000000ff */
[----:B------:R-:W-:Y:S02]  /*64e0*/  LEA.HI.X.SX32 R9, R9, R24, 0x1, P6 ;  /* 0x0000001809097211 */ /* 0x000fe400030f0eff */
[----:B0-----:R-:W-:Y:S01]  /*64f0*/  IADD3 R12, P6, R17, R2, RZ ;  /* 0x00000002110c7210 */ /* 0x001fe20007fde0ff */
[----:B-1----:R-:W-:Y:S01]  /*6500*/  IMAD R11, R3, 0x2, R17 ;  /* 0x00000002030b7824 */ /* 0x002fe200078e0211 */
[----:B------:R0:W-:Y:S01]  /*6510*/  @P3 STG.E.U8 desc[UR10][R14.64], R27 ;  /* 0x0000001b0e003986 */ /* 0x0001e2000c10110a */
[----:B------:R-:W-:-:S02]  /*6520*/  PRMT R23, R6, 0x7770, RZ ;  /* 0x0000777006177816 */ /* 0x000fc400000000ff */
[----:B------:R-:W-:Y:S02]  /*6530*/  ISETP.LT.AND P3, PT, R122, UR7, !P0 ;  /* 0x000000077a007c0c */ /* 0x000fe4000c761270 */
[----:B------:R-:W-:Y:S01]  /*6540*/  LEA.HI.X.SX32 R13, R17, R24, 0x1, P6 ;  /* 0x00000018110d7211 */ /* 0x000fe200030f0eff */
[----:B------:R1:W-:Y:S01]  /*6550*/  @P2 STG.E.U8 desc[UR10][R8.64], R23 ;  /* 0x0000001708002986 */ /* 0x0003e2000c10110a */
[----:B------:R-:W-:Y:S02]  /*6560*/  PRMT R21, R7, 0x7770, RZ ;  /* 0x0000777007157816 */ /* 0x000fe400000000ff */
[----:B------:R-:W-:Y:S02]  /*6570*/  IADD3 R10, P6, R11, R2, RZ ;  /* 0x000000020b0a7210 */ /* 0x000fe40007fde0ff */
[----:B------:R-:W-:Y:S01]  /*6580*/  PRMT R19, R4, 0x7771, RZ ;  /* 0x0000777104137816 */ /* 0x000fe200000000ff */
[----:B0-----:R-:W-:Y:S01]  /*6590*/  IMAD R15, R3, 0x2, R11 ;  /* 0x00000002030f7824 */ /* 0x001fe200078e020b */
[----:B------:R0:W-:Y:S01]  /*65a0*/  @P4 STG.E.U8 desc[UR10][R12.64], R21 ;  /* 0x000000150c004986 */ /* 0x0001e2000c10110a */
[----:B------:R-:W-:-:S02]  /*65b0*/  ISETP.LT.AND P4, PT, R120, UR7, !P0 ;  /* 0x0000000778007c0c */ /* 0x000fc4000c781270 */
[----:B------:R-:W-:Y:S01]  /*65c0*/  LEA.HI.X.SX32 R11, R11, R24, 0x1, P6 ;  /* 0x000000180b0b7211 */ /* 0x000fe200030f0eff */
[----:B------:R-:W-:Y:S01]  /*65d0*/  IMAD R17, R3, 0x2, R15 ;  /* 0x0000000203117824 */ /* 0x000fe200078e020f */
[----:B------:R-:W-:Y:S02]  /*65e0*/  IADD3 R14, P6, R15, R2, RZ ;  /* 0x000000020f0e7210 */ /* 0x000fe40007fde0ff */
[----:B------:R-:W-:Y:S01]  /*65f0*/  ISETP.LT.AND P2, PT, R121, UR7, !P0 ;  /* 0x0000000779007c0c */ /* 0x000fe2000c741270 */
[----:B------:R2:W-:Y:S01]  /*6600*/  @P3 STG.E.U8 desc[UR10][R10.64], R19 ;  /* 0x000000130a003986 */ /* 0x0005e2000c10110a */
[----:B------:R-:W-:Y:S02]  /*6610*/  LEA.HI.X.SX32 R15, R15, R24, 0x1, P6 ;  /* 0x000000180f0f7211 */ /* 0x000fe400030f0eff */
[----:B-1----:R-:W-:Y:S01]  /*6620*/  IADD3 R8, P6, R17, R2, RZ ;  /* 0x0000000211087210 */ /* 0x002fe20007fde0ff */
[C---:B0-----:R-:W-:Y:S01]  /*6630*/  IMAD R13, R0.reuse, R3, RZ ;  /* 0x00000003000d7224 */ /* 0x041fe200078e02ff */
[----:B------:R-:W-:Y:S01]  /*6640*/  ISETP.LT.AND P3, PT, R0, UR7, !P0 ;  /* 0x0000000700007c0c */ /* 0x000fe2000c761270 */
[----:B------:R-:W-:Y:S01]  /*6650*/  VIADD R0, R97, 0x5e ;  /* 0x0000005e61007836 */ /* 0x000fe20000000000 */
[----:B------:R-:W-:-:S02]  /*6660*/  PRMT R27, R5, 0x7771, RZ ;  /* 0x00007771051b7816 */ /* 0x000fc400000000ff */
[----:B------:R-:W-:Y:S01]  /*6670*/  LEA.HI.X.SX32 R9, R17, R24, 0x1, P6 ;  /* 0x0000001811097211 */ /* 0x000fe200030f0eff */
[----:B------:R-:W-:Y:S01]  /*6680*/  IMAD R17, R3, 0x4, R17 ;  /* 0x0000000403117824 */ /* 0x000fe200078e0211 */
[----:B------:R-:W-:Y:S01]  /*6690*/  PRMT R21, R6, 0x7771, RZ ;  /* 0x0000777106157816 */ /* 0x000fe200000000ff */
[----:B------:R0:W-:Y:S01]  /*66a0*/  @P4 STG.E.U8 desc[UR10][R14.64], R27 ;  /* 0x0000001b0e004986 */ /* 0x0001e2000c10110a */
[----:B------:R-:W-:Y:S01]  /*66b0*/  IADD3 R12, P6, R13, R2, RZ ;  /* 0x000000020d0c7210 */ /* 0x000fe20007fde0ff */
[----:B--2---:R-:W-:Y:S01]  /*66c0*/  IMAD R19, R3, 0x2, R17 ;  /* 0x0000000203137824 */ /* 0x004fe200078e0211 */
[----:B------:R-:W-:Y:S01]  /*66d0*/  ISETP.LT.AND P4, PT, R119, UR7, !P0 ;  /* 0x0000000777007c0c */ /* 0x000fe2000c781270 */
[----:B------:R1:W-:Y:S01]  /*66e0*/  @P2 STG.E.U8 desc[UR10][R8.64], R21 ;  /* 0x0000001508002986 */ /* 0x0003e2000c10110a */
[----:B------:R-:W-:Y:S02]  /*66f0*/  LEA.HI.X.SX32 R13, R13, R24, 0x1, P6 ;  /* 0x000000180d0d7211 */ /* 0x000fe400030f0eff */
[----:B------:R-:W-:-:S02]  /*6700*/  PRMT R23, R7, 0x7771, RZ ;  /* 0x0000777107177816 */ /* 0x000fc400000000ff */
[----:B------:R-:W-:Y:S02]  /*6710*/  ISETP.LT.AND P6, PT, R118, UR7, !P0 ;  /* 0x0000000776007c0c */ /* 0x000fe4000c7c1270 */
[-C--:B------:R-:W-:Y:S01]  /*6720*/  IADD3 R10, P2, R17, R2.reuse, RZ ;  /* 0x00000002110a7210 */ /* 0x080fe20007f5e0ff */
[----:B------:R2:W-:Y:S01]  /*6730*/  @P3 STG.E.U8 desc[UR10][R12.64], R23 ;  /* 0x000000170c003986 */ /* 0x0005e2000c10110a */
[----:B0-----:R-:W-:Y:S02]  /*6740*/  IADD3 R14, P3, R19, R2, RZ ;  /* 0x00000002130e7210 */ /* 0x001fe40007f7e0ff */
[----:B------:R-:W-:Y:S02]  /*6750*/  LEA.HI.X.SX32 R11, R17, R24, 0x1, P2 ;  /* 0x00000018110b7211 */ /* 0x000fe400010f0eff */
[----:B------:R-:W-:Y:S02]  /*6760*/  PRMT R27, R4, 0x7772, RZ ;  /* 0x00007772041b7816 */ /* 0x000fe400000000ff */
[----:B-1----:R-:W-:-:S02]  /*6770*/  PRMT R21, R5, 0x7772, RZ ;  /* 0x0000777205157816 */ /* 0x002fc400000000ff */
[----:B------:R-:W-:Y:S01]  /*6780*/  LEA.HI.X.SX32 R15, R19, R24, 0x1, P3 ;  /* 0x00000018130f7211 */ /* 0x000fe200018f0eff */
[----:B------:R-:W-:Y:S01]  /*6790*/  @P4 STG.E.U8 desc[UR10][R10.64], R27 ;  /* 0x0000001b0a004986 */ /* 0x000fe2000c10110a */
[C---:B------:R-:W-:Y:S01]  /*67a0*/  IMAD R19, R3.reuse, 0x2, R19 ;  /* 0x0000000203137824 */ /* 0x040fe200078e0213 */
[----:B------:R-:W-:Y:S02]  /*67b0*/  ISETP.LT.AND P4, PT, R116, UR7, !P0 ;  /* 0x0000000774007c0c */ /* 0x000fe4000c781270 */
[----:B------:R0:W-:Y:S01]  /*67c0*/  @P6 STG.E.U8 desc[UR10][R14.64], R21 ;  /* 0x000000150e006986 */ /* 0x0001e2000c10110a */
[----:B------:R-:W-:Y:S01]  /*67d0*/  IMAD R17, R3, 0x2, R19 ;  /* 0x0000000203117824 */ /* 0x000fe200078e0213 */
[----:B--2---:R-:W-:Y:S02]  /*67e0*/  IADD3 R12, P6, R19, R2, RZ ;  /* 0x00000002130c7210 */ /* 0x004fe40007fde0ff */
[----:B------:R-:W1:Y:S01]  /*67f0*/  LDS.128 R8, [R25] ;  /* 0x0000000019087984 */ /* 0x000e620000000c00 */
[----:B------:R-:W-:-:S02]  /*6800*/  PRMT R23, R6, 0x7772, RZ ;  /* 0x0000777206177816 */ /* 0x000fc400000000ff */
[----:B------:R-:W-:Y:S01]  /*6810*/  LEA.HI.X.SX32 R13, R19, R24, 0x1, P6 ;  /* 0x00000018130d7211 */ /* 0x000fe200030f0eff */
[----:B------:R-:W-:Y:S01]  /*6820*/  IMAD R19, R3, 0x2, R17 ;  /* 0x0000000203137824 */ /* 0x000fe200078e0211 */
[----:B------:R-:W-:Y:S02]  /*6830*/  IADD3 R16, P6, R17, R2, RZ ;  /* 0x0000000211107210 */ /* 0x000fe40007fde0ff */
[----:B------:R-:W-:Y:S01]  /*6840*/  ISETP.LT.AND P2, PT, R117, UR7, !P0 ;  /* 0x0000000775007c0c */ /* 0x000fe2000c741270 */
[----:B------:R2:W-:Y:S01]  /*6850*/  @P4 STG.E.U8 desc[UR10][R12.64], R23 ;  /* 0x000000170c004986 */ /* 0x0005e2000c10110a */
[----:B------:R-:W-:Y:S01]  /*6860*/  ISETP.LT.AND P3, PT, R115, UR7, !P0 ;  /* 0x0000000773007c0c */ /* 0x000fe2000c761270 */
[----:B0-----:R-:W-:Y:S01]  /*6870*/  IMAD R21, R3, 0x2, R19 ;  /* 0x0000000203157824 */ /* 0x001fe200078e0213 */
[----:B------:R-:W-:Y:S02]  /*6880*/  LEA.HI.X.SX32 R17, R17, R24, 0x1, P6 ;  /* 0x0000001811117211 */ /* 0x000fe400030f0eff */
[----:B------:R-:W-:-:S02]  /*6890*/  IADD3 R14, P4, R19, R2, RZ ;  /* 0x00000002130e7210 */ /* 0x000fc40007f9e0ff */
[----:B------:R-:W-:Y:S02]  /*68a0*/  ISETP.LT.AND P6, PT, R114, UR7, !P0 ;  /* 0x0000000772007c0c */ /* 0x000fe4000c7c1270 */
[----:B------:R-:W-:Y:S02]  /*68b0*/  LEA.HI.X.SX32 R15, R19, R24, 0x1, P4 ;  /* 0x00000018130f7211 */ /* 0x000fe400020f0eff */
[----:B------:R-:W-:Y:S01]  /*68c0*/  PRMT R31, R7, 0x7772, RZ ;  /* 0x00007772071f7816 */ /* 0x000fe200000000ff */
[----:B--2---:R-:W-:Y:S01]  /*68d0*/  IMAD R23, R3, 0x2, R21 ;  /* 0x0000000203177824 */ /* 0x004fe200078e0215 */
[C---:B------:R-:W-:Y:S01]  /*68e0*/  IADD3 R18, P4, R21.reuse, R2, RZ ;  /* 0x0000000215127210 */ /* 0x040fe20007f9e0ff */
[----:B------:R-:W-:Y:S01]  /*68f0*/  IMAD R13, R0, R3, RZ ;  /* 0x00000003000d7224 */ /* 0x000fe200078e02ff */
[----:B------:R-:W-:Y:S01]  /*6900*/  PRMT R29, R4, 0x7773, RZ ;  /* 0x00007773041d7816 */ /* 0x000fe200000000ff */
[----:B------:R-:W-:Y:S01]  /*6910*/  @P2 STG.E.U8 desc[UR10][R16.64], R31 ;  /* 0x0000001f10002986 */ /* 0x000fe2000c10110a */
[----:B------:R-:W-:-:S02]  /*6920*/  LEA.HI.X.SX32 R19, R21, R24, 0x1, P4 ;  /* 0x0000001815137211 */ /* 0x000fc400020f0eff */
[----:B------:R-:W-:Y:S01]  /*6930*/  PRMT R27, R5, 0x7773, RZ ;  /* 0x00007773051b7816 */ /* 0x000fe200000000ff */
[----:B------:R0:W-:Y:S01]  /*6940*/  @P3 STG.E.U8 desc[UR10][R14.64], R29 ;  /* 0x0000001d0e003986 */ /* 0x0001e2000c10110a */
[----:B------:R-:W-:Y:S02]  /*6950*/  IADD3 R4, P4, R23, R2, RZ ;  /* 0x0000000217047210 */ /* 0x000fe40007f9e0ff */
[----:B------:R-:W-:Y:S01]  /*6960*/  ISETP.LT.AND P2, PT, R113, UR7, !P0 ;  /* 0x0000000771007c0c */ /* 0x000fe2000c741270 */
[----:B------:R-:W-:Y:S01]  /*6970*/  @P6 STG.E.U8 desc[UR10][R18.64], R27 ;  /* 0x0000001b12006986 */ /* 0x000fe2000c10110a */
[----:B------:R-:W-:Y:S01]  /*6980*/  ISETP.LT.AND P3, PT, R0, UR7, !P0 ;  /* 0x0000000700007c0c */ /* 0x000fe2000c761270 */
[----:B------:R-:W-:Y:S01]  /*6990*/  VIADD R0, R97, 0x6e ;  /* 0x0000006e61007836 */ /* 0x000fe20000000000 */
[----:B------:R-:W-:Y:S01]  /*69a0*/  LEA.HI.X.SX32 R5, R23, R24, 0x1, P4 ;  /* 0x0000001817057211 */ /* 0x000fe200020f0eff */
[----:B------:R-:W-:Y:S01]  /*69b0*/  IMAD R23, R3, 0x4, R23 ;  /* 0x0000000403177824 */ /* 0x000fe200078e0217 */
[----:B------:R-:W-:-:S02]  /*69c0*/  IADD3 R12, P6, R13, R2, RZ ;  /* 0x000000020d0c7210 */ /* 0x000fc40007fde0ff */
[----:B------:R-:W-:Y:S01]  /*69d0*/  PRMT R25, R6, 0x7773, RZ ;  /* 0x0000777306197816 */ /* 0x000fe200000000ff */
[----:B0-----:R-:W-:Y:S01]  /*69e0*/  IMAD R15, R3, 0x2, R23 ;  /* 0x00000002030f7824 */ /* 0x001fe200078e0217 */
[----:B------:R-:W-:Y:S02]  /*69f0*/  LEA.HI.X.SX32 R13, R13, R24, 0x1, P6 ;  /* 0x000000180d0d7211 */ /* 0x000fe400030f0eff */
[----:B------:R-:W-:Y:S01]  /*6a00*/  PRMT R21, R7, 0x7773, RZ ;  /* 0x0000777307157816 */ /* 0x000fe200000000ff */
[----:B------:R0:W-:Y:S01]  /*6a10*/  @P2 STG.E.U8 desc[UR10][R4.64], R25 ;  /* 0x0000001904002986 */ /* 0x0001e2000c10110a */
[----:B------:R-:W-:Y:S01]  /*6a20*/  IADD3 R6, P6, R23, R2, RZ ;  /* 0x0000000217067210 */ /* 0x000fe20007fde0ff */
[----:B------:R-:W-:Y:S01]  /*6a30*/  IMAD R17, R3, 0x2, R15 ;  /* 0x0000000203117824 */ /* 0x000fe200078e020f */
[----:B------:R-:W-:Y:S01]  /*6a40*/  ISETP.LT.AND P4, PT, R111, UR7, !P0 ;  /* 0x000000076f007c0c */ /* 0x000fe2000c781270 */
[----:B------:R2:W-:Y:S01]  /*6a50*/  @P3 STG.E.U8 desc[UR10][R12.64], R21 ;  /* 0x000000150c003986 */ /* 0x0005e2000c10110a */
[----:B------:R-:W-:-:S02]  /*6a60*/  LEA.HI.X.SX32 R7, R23, R24, 0x1, P6 ;  /* 0x0000001817077211 */ /* 0x000fc400030f0eff */
[----:B------:R-:W-:Y:S02]  /*6a70*/  ISETP.LT.AND P2, PT, R112, UR7, !P0 ;  /* 0x0000000770007c0c */ /* 0x000fe4000c741270 */
[C---:B------:R-:W-:Y:S02]  /*6a80*/  IADD3 R14, P6, R15.reuse, R2, RZ ;  /* 0x000000020f0e7210 */ /* 0x040fe40007fde0ff */
[----:B------:R-:W-:Y:S02]  /*6a90*/  ISETP.LT.AND P3, PT, R110, UR7, !P0 ;  /* 0x000000076e007c0c */ /* 0x000fe4000c761270 */
[----:B------:R-:W-:Y:S02]  /*6aa0*/  LEA.HI.X.SX32 R15, R15, R24, 0x1, P6 ;  /* 0x000000180f0f7211 */ /* 0x000fe400030f0eff */
[----:B0-----:R-:W-:Y:S01]  /*6ab0*/  IADD3 R4, P6, R17, R2, RZ ;  /* 0x0000000211047210 */ /* 0x001fe20007fde0ff */
[----:B--2---:R-:W-:Y:S01]  /*6ac0*/  IMAD R13, R3, 0x2, R17 ;  /* 0x00000002030d7824 */ /* 0x004fe200078e0211 */
[----:B-1----:R-:W-:-:S02]  /*6ad0*/  PRMT R23, R8, 0x7770, RZ ;  /* 0x0000777008177816 */ /* 0x002fc400000000ff */
[----:B------:R-:W-:Y:S02]  /*6ae0*/  PRMT R21, R9, 0x7770, RZ ;  /* 0x0000777009157816 */ /* 0x000fe400000000ff */
[----:B------:R-:W-:Y:S01]  /*6af0*/  PRMT R19, R10, 0x7770, RZ ;  /* 0x000077700a137816 */ /* 0x000fe200000000ff */
[----:B------:R0:W-:Y:S01]  /*6b00*/  @P4 STG.E.U8 desc[UR10][R6.64], R23 ;  /* 0x0000001706004986 */ /* 0x0001e2000c10110a */
[----:B------:R-:W-:Y:S02]  /*6b10*/  LEA.HI.X.SX32 R5, R17, R24, 0x1, P6 ;  /* 0x0000001811057211 */ /* 0x000fe400030f0eff */
[----:B------:R-:W-:Y:S01]  /*6b20*/  ISETP.LT.AND P4, PT, R109, UR7, !P0 ;  /* 0x000000076d007c0c */ /* 0x000fe2000c781270 */
[----:B------:R1:W-:Y:S01]  /*6b30*/  @P2 STG.E.U8 desc[UR10][R14.64], R21 ;  /* 0x000000150e002986 */ /* 0x0003e2000c10110a */
[----:B------:R-:W-:Y:S02]  /*6b40*/  IADD3 R12, P6, R13, R2, RZ ;  /* 0x000000020d0c7210 */ /* 0x000fe40007fde0ff */
[----:B------:R-:W-:Y:S01]  /*6b50*/  PRMT R27, R11, 0x7770, RZ ;  /* 0x000077700b1b7816 */ /* 0x000fe200000000ff */
[----:B------:R2:W-:Y:S01]  /*6b60*/  @P3 STG.E.U8 desc[UR10][R4.64], R19 ;  /* 0x0000001304003986 */ /* 0x0005e2000c10110a */
[----:B------:R-:W-:-:S02]  /*6b70*/  ISETP.LT.AND P3, PT, R107, UR7, !P0 ;  /* 0x000000076b007c0c */ /* 0x000fc4000c761270 */
[----:B------:R-:W-:Y:S01]  /*6b80*/  PRMT R25, R8, 0x7771, RZ ;  /* 0x0000777108197816 */ /* 0x000fe200000000ff */
[----:B0-----:R-:W-:Y:S01]  /*6b90*/  IMAD R7, R3, 0x2, R13 ;  /* 0x0000000203077824 */ /* 0x001fe200078e020d */
[----:B------:R-:W-:Y:S02]  /*6ba0*/  LEA.HI.X.SX32 R13, R13, R24, 0x1, P6 ;  /* 0x000000180d0d7211 */ /* 0x000fe400030f0eff */
[----:B------:R-:W-:Y:S01]  /*6bb0*/  ISETP.LT.AND P2, PT, R108, UR7, !P0 ;  /* 0x000000076c007c0c */ /* 0x000fe2000c741270 */
[----:B------:R-:W-:Y:S01]  /*6bc0*/  IMAD R17, R3, 0x2, R7 ;  /* 0x0000000203117824 */ /* 0x000fe200078e0207 */
[----:B------:R-:W-:Y:S01]  /*6bd0*/  IADD3 R6, P6, R7, R2, RZ ;  /* 0x0000000207067210 */ /* 0x000fe20007fde0ff */
[----:B------:R0:W-:Y:S01]  /*6be0*/  @P4 STG.E.U8 desc[UR10][R12.64], R27 ;  /* 0x0000001b0c004986 */ /* 0x0001e2000c10110a */
[----:B-1----:R-:W-:Y:S01]  /*6bf0*/  IMAD R21, R0, R3, RZ ;  /* 0x0000000300157224 */ /* 0x002fe200078e02ff */
[----:B------:R-:W-:Y:S01]  /*6c00*/  PRMT R23, R9, 0x7771, RZ ;  /* 0x0000777109177816 */ /* 0x000fe200000000ff */
[----:B--2---:R-:W-:Y:S01]  /*6c10*/  IMAD R19, R3, 0x2, R17 ;  /* 0x0000000203137824 */ /* 0x004fe200078e0211 */
[----:B------:R-:W-:-:S02]  /*6c20*/  LEA.HI.X.SX32 R7, R7, R24, 0x1, P6 ;  /* 0x0000001807077211 */ /* 0x000fc400030f0eff */
[-C--:B------:R-:W-:Y:S02]  /*6c30*/  IADD3 R4, P6, R17, R2.reuse, RZ ;  /* 0x0000000211047210 */ /* 0x080fe40007fde0ff */
[----:B------:R-:W-:Y:S01]  /*6c40*/  ISETP.LT.AND P4, PT, R0, UR7, !P0 ;  /* 0x0000000700007c0c */ /* 0x000fe2000c781270 */
[----:B------:R1:W-:Y:S01]  /*6c50*/  @P3 STG.E.U8 desc[UR10][R6.64], R25 ;  /* 0x0000001906003986 */ /* 0x0003e2000c10110a */
[----:B------:R-:W-:Y:S01]  /*6c60*/  IADD3 R14, P3, R19, R2, RZ ;  /* 0x00000002130e7210 */ /* 0x000fe20007f7e0ff */
[----:B------:R-:W-:Y:S01]  /*6c70*/  VIADD R0, R97, 0x7e ;  /* 0x0000007e61007836 */ /* 0x000fe20000000000 */
[-C--:B------:R-:W-:Y:S02]  /*6c80*/  LEA.HI.X.SX32 R5, R17, R24.reuse, 0x1, P6 ;  /* 0x0000001811057211 */ /* 0x080fe400030f0eff */
[----:B------:R-:W-:Y:S01]  /*6c90*/  LEA.HI.X.SX32 R15, R19, R24, 0x1, P3 ;  /* 0x00000018130f7211 */ /* 0x000fe200018f0eff */
[----:B------:R-:W-:Y:S01]  /*6ca0*/  IMAD R19, R3, 0x4, R19 ;  /* 0x0000000403137824 */ /* 0x000fe200078e0213 */
[----:B------:R-:W-:Y:S01]  /*6cb0*/  PRMT R17, R10, 0x7771, RZ ;  /* 0x000077710a117816 */ /* 0x000fe200000000ff */
[----:B------:R2:W-:Y:S01]  /*6cc0*/  @P2 STG.E.U8 desc[UR10][R4.64], R23 ;  /* 0x0000001704002986 */ /* 0x0005e2000c10110a */
[----:B0-----:R-:W-:-:S02]  /*6cd0*/  IADD3 R12, P6, R21, R2, RZ ;  /* 0x00000002150c7210 */ /* 0x001fc40007fde0ff */
[----:B------:R-:W-:Y:S01]  /*6ce0*/  ISETP.LT.AND P3, PT, R103, UR7, !P0 ;  /* 0x0000000767007c0c */ /* 0x000fe2000c761270 */
[----:B-1----:R-:W-:Y:S01]  /*6cf0*/  IMAD R7, R3, 0x2, R19 ;  /* 0x0000000203077824 */ /* 0x002fe200078e0213 */
[----:B------:R-:W-:Y:S01]  /*6d00*/  LEA.HI.X.SX32 R13, R21, R24, 0x1, P6 ;  /* 0x00000018150d7211 */ /* 0x000fe200030f0eff */
[----:B------:R0:W-:Y:S01]  /*6d10*/  @P5 STG.E.U8 desc[UR10][R14.64], R17 ;  /* 0x000000110e005986 */ /* 0x0001e2000c10110a */
[----:B------:R-:W-:Y:S02]  /*6d20*/  ISETP.LT.AND P5, PT, R101, UR7, !P0 ;  /* 0x0000000765007c0c */ /* 0x000fe4000c7a1270 */
[----:B------:R-:W-:Y:S02]  /*6d30*/  PRMT R21, R11, 0x7771, RZ ;  /* 0x000077710b157816 */ /* 0x000fe400000000ff */
[----:B------:R-:W-:Y:S01]  /*6d40*/  PRMT R27, R8, 0x7772, RZ ;  /* 0x00007772081b7816 */ /* 0x000fe200000000ff */
[----:B--2---:R-:W-:Y:S01]  /*6d50*/  IMAD R23, R0, R3, RZ ;  /* 0x0000000300177224 */ /* 0x004fe200078e02ff */
[----:B------:R-:W-:Y:S01]  /*6d60*/  IADD3 R4, P6, R19, R2, RZ ;  /* 0x0000000213047210 */ /* 0x000fe20007fde0ff */
[----:B------:R1:W-:Y:S01]  /*6d70*/  @P4 STG.E.U8 desc[UR10][R12.64], R21 ;  /* 0x000000150c004986 */ /* 0x0003e2000c10110a */
[----:B------:R-:W-:-:S02]  /*6d80*/  PRMT R25, R9, 0x7772, RZ ;  /* 0x0000777209197816 */ /* 0x000fc400000000ff */
[----:B------:R-:W-:Y:S01]  /*6d90*/  LEA.HI.X.SX32 R5, R19, R24, 0x1, P6 ;  /* 0x0000001813057211 */ /* 0x000fe200030f0eff */
[----:B0-----:R-:W-:Y:S01]  /*6da0*/  IMAD R15, R3, 0x2, R7 ;  /* 0x00000002030f7824 */ /* 0x001fe200078e0207 */
[----:B------:R-:W-:Y:S02]  /*6db0*/  IADD3 R6, P6, R7, R2, RZ ;  /* 0x0000000207067210 */ /* 0x000fe40007fde0ff */
[----:B------:R-:W-:Y:S01]  /*6dc0*/  ISETP.LT.AND P4, PT, R99, UR7, !P0 ;  /* 0x0000000763007c0c */ /* 0x000fe2000c781270 */
[----:B------:R-:W-:Y:S01]  /*6dd0*/  IMAD R17, R3, 0x2, R15 ;  /* 0x0000000203117824 */ /* 0x000fe200078e020f */
[----:B------:R-:W-:Y:S01]  /*6de0*/  LEA.HI.X.SX32 R7, R7, R24, 0x1, P6 ;  /* 0x0000001807077211 */ /* 0x000fe200030f0eff */
[----:B------:R0:W-:Y:S01]  /*6df0*/  @P3 STG.E.U8 desc[UR10][R4.64], R27 ;  /* 0x0000001b04003986 */ /* 0x0001e2000c10110a */
[----:B------:R-:W-:Y:S01]  /*6e00*/  ISETP.LT.AND P2, PT, R105, UR7, !P0 ;  /* 0x0000000769007c0c */ /* 0x000fe2000c741270 */
[----:B------:R-:W-:Y:S01]  /*6e10*/  IMAD R19, R3, 0x2, R17 ;  /* 0x0000000203137824 */ /* 0x000fe200078e0211 */
[-C--:B-1----:R-:W-:Y:S01]  /*6e20*/  IADD3 R12, P3, R15, R2.reuse, RZ ;  /* 0x000000020f0c7210 */ /* 0x082fe20007f7e0ff */
[----:B------:R1:W-:Y:S01]  /*6e30*/  @P5 STG.E.U8 desc[UR10][R6.64], R25 ;  /* 0x0000001906005986 */ /* 0x0003e2000c10110a */
[----:B------:R-:W-:Y:S01]  /*6e40*/  IADD3 R14, P5, R17, R2, RZ ;  /* 0x00000002110e7210 */ /* 0x000fe20007fbe0ff */
[----:B------:R-:W-:Y:S01]  /*6e50*/  IMAD R21, R3, 0x2, R19 ;  /* 0x0000000203157824 */ /* 0x000fe200078e0213 */
[----:B------:R-:W-:-:S02]  /*6e60*/  LEA.HI.X.SX32 R13, R15, R24, 0x1, P3 ;  /* 0x000000180f0d7211 */ /* 0x000fc400018f0eff */
[----:B------:R-:W-:Y:S01]  /*6e70*/  IADD3 R16, P3, R19, R2, RZ ;  /* 0x0000000213107210 */ /* 0x000fe20007f7e0ff */
[----:B------:R-:W-:Y:S01]  /*6e80*/  IMAD R3, R3, 0x2, R21 ;  /* 0x0000000203037824 */ /* 0x000fe200078e0215 */
[-C--:B------:R-:W-:Y:S02]  /*6e90*/  LEA.HI.X.SX32 R15, R17, R24.reuse, 0x1, P5 ;  /* 0x00000018110f7211 */ /* 0x080fe400028f0eff */
[----:B------:R-:W-:Y:S02]  /*6ea0*/  LEA.HI.X.SX32 R17, R19, R24, 0x1, P3 ;  /* 0x0000001813117211 */ /* 0x000fe400018f0eff */
[-C--:B0-----:R-:W-:Y:S02]  /*6eb0*/  IADD3 R4, P6, R21, R2.reuse, RZ ;  /* 0x0000000215047210 */ /* 0x081fe40007fde0ff */
[----:B-1----:R-:W-:Y:S02]  /*6ec0*/  IADD3 R6, P3, R3, R2, RZ ;  /* 0x0000000203067210 */ /* 0x002fe40007f7e0ff */
[----:B------:R-:W-:-:S02]  /*6ed0*/  ISETP.LT.AND P5, PT, R91, UR7, !P0 ;  /* 0x000000075b007c0c */ /* 0x000fc4000c7a1270 */
[-C--:B------:R-:W-:Y:S02]  /*6ee0*/  LEA.HI.X.SX32 R7, R3, R24.reuse, 0x1, P3 ;  /* 0x0000001803077211 */ /* 0x080fe400018f0eff */
[----:B------:R-:W-:Y:S02]  /*6ef0*/  ISETP.LT.AND P3, PT, R95, UR7, !P0 ;  /* 0x000000075f007c0c */ /* 0x000fe4000c761270 */
[----:B------:R-:W-:Y:S02]  /*6f00*/  LEA.HI.X.SX32 R5, R21, R24, 0x1, P6 ;  /* 0x0000001815057211 */ /* 0x000fe400030f0eff */
[C---:B------:R-:W-:Y:S02]  /*6f10*/  IADD3 R2, P6, R23.reuse, R2, RZ ;  /* 0x0000000217027210 */ /* 0x040fe40007fde0ff */
[----:B------:R-:W-:Y:S02]  /*6f20*/  ISETP.LT.AND P0, PT, R0, UR7, !P0 ;  /* 0x0000000700007c0c */ /* 0x000fe4000c701270 */
[----:B------:R-:W-:-:S02]  /*6f30*/  LEA.HI.X.SX32 R3, R23, R24, 0x1, P6 ;  /* 0x0000001817037211 */ /* 0x000fc400030f0eff */
[----:B------:R-:W-:Y:S02]  /*6f40*/  PRMT R25, R10, 0x7772, RZ ;  /* 0x000077720a197816 */ /* 0x000fe400000000ff */
[----:B------:R-:W-:Y:S02]  /*6f50*/  PRMT R23, R11, 0x7772, RZ ;  /* 0x000077720b177816 */ /* 0x000fe400000000ff */
[----:B------:R-:W-:Y:S01]  /*6f60*/  PRMT R21, R8, 0x7773, RZ ;  /* 0x0000777308157816 */ /* 0x000fe200000000ff */
[----:B------:R0:W-:Y:S01]  /*6f70*/  @P5 STG.E.U8 desc[UR10][R12.64], R25 ;  /* 0x000000190c005986 */ /* 0x0001e2000c10110a */
[----:B------:R-:W-:Y:S02]  /*6f80*/  PRMT R19, R9, 0x7773, RZ ;  /* 0x0000777309137816 */ /* 0x000fe400000000ff */
[----:B------:R-:W-:Y:S01]  /*6f90*/  PRMT R9, R10, 0x7773, RZ ;  /* 0x000077730a097816 */ /* 0x000fe200000000ff */
[----:B------:R0:W-:Y:S01]  /*6fa0*/  @P4 STG.E.U8 desc[UR10][R14.64], R23 ;  /* 0x000000170e004986 */ /* 0x0001e2000c10110a */
[----:B------:R-:W-:-:S03]  /*6fb0*/  PRMT R11, R11, 0x7773, RZ ;  /* 0x000077730b0b7816 */ /* 0x000fc600000000ff */
[----:B------:R0:W-:Y:S04]  /*6fc0*/  @P3 STG.E.U8 desc[UR10][R16.64], R21 ;  /* 0x0000001510003986 */ /* 0x0001e8000c10110a */
[----:B------:R0:W-:Y:S04]  /*6fd0*/  @P2 STG.E.U8 desc[UR10][R4.64], R19 ;  /* 0x0000001304002986 */ /* 0x0001e8000c10110a */
[----:B------:R0:W-:Y:S01]  /*6fe0*/  @P1 STG.E.U8 desc[UR10][R6.64], R9 ;  /* 0x0000000906001986 */ /* 0x0001e2000c10110a */
[----:B------:R-:W-:Y:S05]  /*6ff0*/  @!P0 EXIT ;  /* 0x000000000000894d */ /* 0x000fea0003800000 */
[----:B------:R-:W-:Y:S01]  /*7000*/  STG.E.U8 desc[UR10][R2.64], R11 ;  /* 0x0000000b02007986 */ /* 0x000fe2000c10110a */
[----:B------:R-:W-:Y:S05]  /*7010*/  EXIT ;  /* 0x000000000000794d */ /* 0x000fea0003800000 */
.L_x_2:
[----:B------:R-:W-:-:S00]  /*7020*/  BRA `(.L_x_2) ;  /* 0xfffffffc00fc7947 */ /* 0x000fc0000383ffff */
[----:B------:R-:W-:-:S00]  /*7030*/  NOP ;  /* 0x0000000000007918 */ /* 0x000fc00000000000 */
        /* <DEDUP_REMOVED lines=12> */
.L_x_3:


//--------------------- .nv.shared.matmul_kernel  --------------------------
	.section	.nv.shared.matmul_kernel,"aw",@nobits
	.sectionflags	@""
	.align	16
	.zero		1024


//--------------------- .nv.shared.reserved.0     --------------------------
	.section	.nv.shared.reserved.0,"aw",@nobits
	.weak		__nv_reservedSMEM_offset_0_alias
	.size		__nv_reservedSMEM_offset_0_alias, 0, 0
	.other		__nv_reservedSMEM_offset_0_alias,@"STO_CUDA_RESERVED_SHARED STV_DEFAULT"
__nv_reservedSMEM_offset_0_alias:
	.zero		0


//--------------------- .nv.constant0.matmul_kernel --------------------------
	.section	.nv.constant0.matmul_kernel,"a",@progbits
	.sectionflags	@""
	.align	4
.nv.constant0.matmul_kernel:
	.zero		608


//--------------------- SYMBOLS --------------------------

	.type		.nv.reservedSmem.offset0,@object
	.size		.nv.reservedSmem.offset0,0x4
